//
// Generated by NVIDIA NVVM Compiler
//
// Compiler Build ID: CL-36424714
// Cuda compilation tools, release 13.0, V13.0.88
// Based on NVVM 20.0.0
//

.version 9.0
.target sm_100
.address_size 64

	// .globl	_Z25validate_multiplier_batchPyPdS0_S0_yy

.visible .entry _Z25validate_multiplier_batchPyPdS0_S0_yy(
	.param .u64 .ptr .align 1 _Z25validate_multiplier_batchPyPdS0_S0_yy_param_0,
	.param .u64 .ptr .align 1 _Z25validate_multiplier_batchPyPdS0_S0_yy_param_1,
	.param .u64 .ptr .align 1 _Z25validate_multiplier_batchPyPdS0_S0_yy_param_2,
	.param .u64 .ptr .align 1 _Z25validate_multiplier_batchPyPdS0_S0_yy_param_3,
	.param .u64 _Z25validate_multiplier_batchPyPdS0_S0_yy_param_4,
	.param .u64 _Z25validate_multiplier_batchPyPdS0_S0_yy_param_5
)
{
	.reg .pred 	%p<7>;
	.reg .b16 	%rs<258>;
	.reg .b32 	%r<46>;
	.reg .b64 	%rd<37>;
	.reg .b64 	%fd<14>;

	ld.param.u64 	%rd17, [_Z25validate_multiplier_batchPyPdS0_S0_yy_param_2];
	ld.param.u64 	%rd18, [_Z25validate_multiplier_batchPyPdS0_S0_yy_param_4];
	cvta.to.global.u64 	%rd1, %rd17;
	mov.u32 	%r1, %ntid.x;
	mov.u32 	%r2, %ctaid.x;
	mov.u32 	%r3, %tid.x;
	mad.lo.s32 	%r4, %r1, %r2, %r3;
	cvt.u64.u32 	%rd19, %r4;
	add.s64 	%rd2, %rd18, %rd19;
	setp.gt.u64 	%p1, %rd2, 4294967295;
	@%p1 bra 	$L__BB0_9;
	shr.u64 	%rd20, %rd2, 16;
	and.b64  	%rd21, %rd2, 65535;
	mul.lo.s64 	%rd22, %rd20, %rd21;
	cvt.u16.u64 	%rs1, %rd20;
	and.b16  	%rs2, %rs1, 240;
	shr.u64 	%rd23, %rd2, 24;
	cvt.u16.u64 	%rs3, %rd23;
	and.b16  	%rs4, %rs3, 240;
	cvt.u16.u64 	%rs5, %rd2;
	and.b16  	%rs6, %rs5, 240;
	shr.u64 	%rd24, %rd2, 8;
	cvt.u16.u64 	%rs7, %rd24;
	and.b16  	%rs8, %rs7, 240;
	and.b16  	%rs9, %rs1, 15;
	shr.u16 	%rs10, %rs2, 4;
	and.b16  	%rs11, %rs5, 8;
	and.b16  	%rs12, %rs5, 15;
	shr.u16 	%rs13, %rs6, 4;
	and.b16  	%rs14, %rs5, 1;
	and.b16  	%rs15, %rs14, %rs1;
	shr.u16 	%rs16, %rs9, 1;
	and.b16  	%rs17, %rs16, %rs14;
	shr.u16 	%rs18, %rs5, 1;
	and.b16  	%rs19, %rs18, 1;
	and.b16  	%rs20, %rs19, %rs1;
	or.b16  	%rs21, %rs17, %rs20;
	shl.b16 	%rs22, %rs21, 1;
	or.b16  	%rs23, %rs22, %rs15;
	shr.u16 	%rs24, %rs9, 2;
	and.b16  	%rs25, %rs24, %rs14;
	and.b16  	%rs26, %rs12, %rs9;
	shr.u16 	%rs27, %rs26, 1;
	and.b16  	%rs28, %rs27, 1;
	shr.u16 	%rs29, %rs5, 2;
	and.b16  	%rs30, %rs29, 1;
	and.b16  	%rs31, %rs30, %rs1;
	or.b16  	%rs32, %rs25, %rs31;
	or.b16  	%rs33, %rs32, %rs28;
	shl.b16 	%rs34, %rs33, 2;
	or.b16  	%rs35, %rs34, %rs23;
	shr.u16 	%rs36, %rs9, 3;
	and.b16  	%rs37, %rs36, %rs14;
	and.b16  	%rs38, %rs24, %rs19;
	and.b16  	%rs39, %rs16, %rs30;
	shr.u16 	%rs40, %rs11, 3;
	and.b16  	%rs41, %rs40, %rs1;
	or.b16  	%rs42, %rs38, %rs41;
	or.b16  	%rs43, %rs42, %rs37;
	or.b16  	%rs44, %rs43, %rs39;
	shl.b16 	%rs45, %rs44, 3;
	or.b16  	%rs46, %rs35, %rs45;
	and.b16  	%rs47, %rs36, %rs19;
	shr.u16 	%rs48, %rs26, 2;
	and.b16  	%rs49, %rs48, 1;
	and.b16  	%rs50, %rs16, %rs40;
	and.b16  	%rs51, %rs36, %rs30;
	and.b16  	%rs52, %rs24, %rs40;
	shr.u16 	%rs53, %rs26, 3;
	or.b16  	%rs54, %rs50, %rs47;
	and.b16  	%rs55, %rs54, %rs48;
	or.b16  	%rs56, %rs47, %rs49;
	or.b16  	%rs57, %rs56, %rs50;
	shl.b16 	%rs58, %rs57, 4;
	xor.b16  	%rs59, %rs51, %rs52;
	xor.b16  	%rs60, %rs59, %rs55;
	shl.b16 	%rs61, %rs60, 5;
	not.b16 	%rs62, %rs48;
	and.b16  	%rs63, %rs53, %rs62;
	not.b16 	%rs64, %rs53;
	and.b16  	%rs65, %rs48, %rs64;
	and.b16  	%rs66, %rs65, %rs54;
	or.b16  	%rs67, %rs63, %rs66;
	shl.b16 	%rs68, %rs67, 6;
	and.b16  	%rs69, %rs48, %rs53;
	shl.b16 	%rs70, %rs69, 7;
	or.b16  	%rs71, %rs58, %rs70;
	or.b16  	%rs72, %rs71, %rs61;
	or.b16  	%rs73, %rs72, %rs68;
	or.b16  	%rs74, %rs73, %rs46;
	mul.lo.s16 	%rs75, %rs10, %rs12;
	cvt.u32.u16 	%r5, %rs75;
	mul.lo.s16 	%rs76, %rs9, %rs13;
	cvt.u32.u16 	%r6, %rs76;
	mul.lo.s16 	%rs77, %rs10, %rs13;
	add.s32 	%r7, %r5, %r6;
	shl.b32 	%r8, %r7, 4;
	mul.wide.u16 	%r9, %rs77, 256;
	cvt.u32.u16 	%r10, %rs74;
	and.b32  	%r11, %r10, 255;
	add.s32 	%r12, %r8, %r9;
	add.s32 	%r13, %r12, %r11;
	and.b16  	%rs78, %rs3, 15;
	shr.u16 	%rs79, %rs4, 4;
	and.b16  	%rs80, %rs14, %rs3;
	shr.u16 	%rs81, %rs78, 1;
	and.b16  	%rs82, %rs81, %rs14;
	and.b16  	%rs83, %rs19, %rs3;
	or.b16  	%rs84, %rs82, %rs83;
	shl.b16 	%rs85, %rs84, 1;
	or.b16  	%rs86, %rs85, %rs80;
	shr.u16 	%rs87, %rs78, 2;
	and.b16  	%rs88, %rs87, %rs14;
	and.b16  	%rs89, %rs12, %rs78;
	shr.u16 	%rs90, %rs89, 1;
	and.b16  	%rs91, %rs90, 1;
	and.b16  	%rs92, %rs30, %rs3;
	or.b16  	%rs93, %rs88, %rs92;
	or.b16  	%rs94, %rs93, %rs91;
	shl.b16 	%rs95, %rs94, 2;
	or.b16  	%rs96, %rs95, %rs86;
	shr.u16 	%rs97, %rs78, 3;
	and.b16  	%rs98, %rs97, %rs14;
	and.b16  	%rs99, %rs87, %rs19;
	and.b16  	%rs100, %rs81, %rs30;
	and.b16  	%rs101, %rs40, %rs3;
	or.b16  	%rs102, %rs99, %rs101;
	or.b16  	%rs103, %rs102, %rs98;
	or.b16  	%rs104, %rs103, %rs100;
	shl.b16 	%rs105, %rs104, 3;
	or.b16  	%rs106, %rs96, %rs105;
	and.b16  	%rs107, %rs97, %rs19;
	shr.u16 	%rs108, %rs89, 2;
	and.b16  	%rs109, %rs108, 1;
	and.b16  	%rs110, %rs81, %rs40;
	and.b16  	%rs111, %rs97, %rs30;
	and.b16  	%rs112, %rs87, %rs40;
	shr.u16 	%rs113, %rs89, 3;
	or.b16  	%rs114, %rs110, %rs107;
	and.b16  	%rs115, %rs114, %rs108;
	or.b16  	%rs116, %rs107, %rs109;
	or.b16  	%rs117, %rs116, %rs110;
	shl.b16 	%rs118, %rs117, 4;
	xor.b16  	%rs119, %rs111, %rs112;
	xor.b16  	%rs120, %rs119, %rs115;
	shl.b16 	%rs121, %rs120, 5;
	not.b16 	%rs122, %rs108;
	and.b16  	%rs123, %rs113, %rs122;
	not.b16 	%rs124, %rs113;
	and.b16  	%rs125, %rs108, %rs124;
	and.b16  	%rs126, %rs125, %rs114;
	or.b16  	%rs127, %rs123, %rs126;
	shl.b16 	%rs128, %rs127, 6;
	and.b16  	%rs129, %rs108, %rs113;
	shl.b16 	%rs130, %rs129, 7;
	or.b16  	%rs131, %rs118, %rs130;
	or.b16  	%rs132, %rs131, %rs121;
	or.b16  	%rs133, %rs132, %rs128;
	or.b16  	%rs134, %rs133, %rs106;
	mul.lo.s16 	%rs135, %rs79, %rs12;
	cvt.u32.u16 	%r14, %rs135;
	mul.lo.s16 	%rs136, %rs78, %rs13;
	cvt.u32.u16 	%r15, %rs136;
	mul.lo.s16 	%rs137, %rs79, %rs13;
	add.s32 	%r16, %r14, %r15;
	shl.b32 	%r17, %r16, 4;
	mul.wide.u16 	%r18, %rs137, 256;
	cvt.u32.u16 	%r19, %rs134;
	and.b32  	%r20, %r19, 255;
	add.s32 	%r21, %r17, %r18;
	add.s32 	%r22, %r21, %r20;
	and.b16  	%rs138, %rs7, 8;
	and.b16  	%rs139, %rs7, 15;
	shr.u16 	%rs140, %rs8, 4;
	and.b16  	%rs141, %rs7, 1;
	and.b16  	%rs142, %rs141, %rs1;
	and.b16  	%rs143, %rs16, %rs141;
	shr.u16 	%rs144, %rs7, 1;
	and.b16  	%rs145, %rs144, 1;
	and.b16  	%rs146, %rs145, %rs1;
	or.b16  	%rs147, %rs143, %rs146;
	shl.b16 	%rs148, %rs147, 1;
	or.b16  	%rs149, %rs148, %rs142;
	and.b16  	%rs150, %rs24, %rs141;
	and.b16  	%rs151, %rs139, %rs9;
	shr.u16 	%rs152, %rs151, 1;
	and.b16  	%rs153, %rs152, 1;
	shr.u16 	%rs154, %rs7, 2;
	and.b16  	%rs155, %rs154, 1;
	and.b16  	%rs156, %rs155, %rs1;
	or.b16  	%rs157, %rs156, %rs150;
	or.b16  	%rs158, %rs157, %rs153;
	shl.b16 	%rs159, %rs158, 2;
	or.b16  	%rs160, %rs159, %rs149;
	and.b16  	%rs161, %rs36, %rs141;
	and.b16  	%rs162, %rs24, %rs145;
	or.b16  	%rs163, %rs161, %rs162;
	and.b16  	%rs164, %rs16, %rs155;
	or.b16  	%rs165, %rs163, %rs164;
	shr.u16 	%rs166, %rs138, 3;
	and.b16  	%rs167, %rs166, %rs1;
	or.b16  	%rs168, %rs165, %rs167;
	shl.b16 	%rs169, %rs168, 3;
	or.b16  	%rs170, %rs160, %rs169;
	and.b16  	%rs171, %rs36, %rs145;
	shr.u16 	%rs172, %rs151, 2;
	and.b16  	%rs173, %rs172, 1;
	and.b16  	%rs174, %rs16, %rs166;
	and.b16  	%rs175, %rs36, %rs155;
	and.b16  	%rs176, %rs24, %rs166;
	shr.u16 	%rs177, %rs151, 3;
	or.b16  	%rs178, %rs174, %rs171;
	and.b16  	%rs179, %rs178, %rs172;
	or.b16  	%rs180, %rs171, %rs173;
	or.b16  	%rs181, %rs180, %rs174;
	shl.b16 	%rs182, %rs181, 4;
	xor.b16  	%rs183, %rs175, %rs176;
	xor.b16  	%rs184, %rs183, %rs179;
	shl.b16 	%rs185, %rs184, 5;
	not.b16 	%rs186, %rs172;
	and.b16  	%rs187, %rs177, %rs186;
	not.b16 	%rs188, %rs177;
	and.b16  	%rs189, %rs172, %rs188;
	and.b16  	%rs190, %rs189, %rs178;
	or.b16  	%rs191, %rs187, %rs190;
	shl.b16 	%rs192, %rs191, 6;
	and.b16  	%rs193, %rs172, %rs177;
	shl.b16 	%rs194, %rs193, 7;
	or.b16  	%rs195, %rs182, %rs194;
	or.b16  	%rs196, %rs195, %rs185;
	or.b16  	%rs197, %rs196, %rs192;
	or.b16  	%rs198, %rs197, %rs170;
	mul.lo.s16 	%rs199, %rs10, %rs139;
	cvt.u32.u16 	%r23, %rs199;
	mul.lo.s16 	%rs200, %rs9, %rs140;
	cvt.u32.u16 	%r24, %rs200;
	mul.lo.s16 	%rs201, %rs10, %rs140;
	add.s32 	%r25, %r23, %r24;
	shl.b32 	%r26, %r25, 4;
	mul.wide.u16 	%r27, %rs201, 256;
	cvt.u32.u16 	%r28, %rs198;
	and.b32  	%r29, %r28, 255;
	add.s32 	%r30, %r26, %r27;
	add.s32 	%r31, %r30, %r29;
	and.b16  	%rs202, %rs141, %rs3;
	and.b16  	%rs203, %rs81, %rs141;
	and.b16  	%rs204, %rs145, %rs3;
	or.b16  	%rs205, %rs203, %rs204;
	shl.b16 	%rs206, %rs205, 1;
	or.b16  	%rs207, %rs206, %rs202;
	and.b16  	%rs208, %rs87, %rs141;
	and.b16  	%rs209, %rs139, %rs78;
	shr.u16 	%rs210, %rs209, 1;
	and.b16  	%rs211, %rs210, 1;
	and.b16  	%rs212, %rs155, %rs3;
	or.b16  	%rs213, %rs212, %rs208;
	or.b16  	%rs214, %rs213, %rs211;
	shl.b16 	%rs215, %rs214, 2;
	or.b16  	%rs216, %rs215, %rs207;
	and.b16  	%rs217, %rs97, %rs141;
	and.b16  	%rs218, %rs87, %rs145;
	or.b16  	%rs219, %rs217, %rs218;
	and.b16  	%rs220, %rs81, %rs155;
	or.b16  	%rs221, %rs219, %rs220;
	and.b16  	%rs222, %rs166, %rs3;
	or.b16  	%rs223, %rs221, %rs222;
	shl.b16 	%rs224, %rs223, 3;
	or.b16  	%rs225, %rs216, %rs224;
	and.b16  	%rs226, %rs97, %rs145;
	shr.u16 	%rs227, %rs209, 2;
	and.b16  	%rs228, %rs227, 1;
	and.b16  	%rs229, %rs81, %rs166;
	and.b16  	%rs230, %rs97, %rs155;
	and.b16  	%rs231, %rs87, %rs166;
	shr.u16 	%rs232, %rs209, 3;
	or.b16  	%rs233, %rs229, %rs226;
	and.b16  	%rs234, %rs233, %rs227;
	or.b16  	%rs235, %rs226, %rs228;
	or.b16  	%rs236, %rs235, %rs229;
	shl.b16 	%rs237, %rs236, 4;
	xor.b16  	%rs238, %rs230, %rs231;
	xor.b16  	%rs239, %rs238, %rs234;
	shl.b16 	%rs240, %rs239, 5;
	not.b16 	%rs241, %rs227;
	and.b16  	%rs242, %rs232, %rs241;
	not.b16 	%rs243, %rs232;
	and.b16  	%rs244, %rs227, %rs243;
	and.b16  	%rs245, %rs244, %rs233;
	or.b16  	%rs246, %rs242, %rs245;
	shl.b16 	%rs247, %rs246, 6;
	and.b16  	%rs248, %rs227, %rs232;
	shl.b16 	%rs249, %rs248, 7;
	or.b16  	%rs250, %rs237, %rs249;
	or.b16  	%rs251, %rs250, %rs240;
	or.b16  	%rs252, %rs251, %rs247;
	or.b16  	%rs253, %rs252, %rs225;
	mul.lo.s16 	%rs254, %rs79, %rs139;
	cvt.u32.u16 	%r32, %rs254;
	mul.lo.s16 	%rs255, %rs78, %rs140;
	cvt.u32.u16 	%r33, %rs255;
	mul.lo.s16 	%rs256, %rs79, %rs140;
	add.s32 	%r34, %r32, %r33;
	shl.b32 	%r35, %r34, 4;
	shl.b16 	%rs257, %rs256, 8;
	cvt.u32.u16 	%r36, %rs257;
	cvt.u32.u16 	%r37, %rs253;
	and.b32  	%r38, %r37, 255;
	add.s32 	%r39, %r35, %r36;
	add.s32 	%r40, %r39, %r38;
	shl.b32 	%r41, %r40, 16;
	add.s32 	%r42, %r22, %r31;
	shl.b32 	%r43, %r42, 8;
	add.s32 	%r44, %r41, %r13;
	add.s32 	%r45, %r44, %r43;
	cvt.u64.u32 	%rd25, %r45;
	cvt.rn.f64.u32 	%fd5, %r45;
	cvt.rn.f64.u64 	%fd6, %rd22;
	sub.f64 	%fd1, %fd5, %fd6;
	abs.f64 	%fd2, %fd1;
	setp.eq.s64 	%p2, %rd22, 0;
	div.rn.f64 	%fd7, %fd2, %fd6;
	selp.f64 	%fd3, 0d0000000000000000, %fd7, %p2;
	setp.ne.s64 	%p3, %rd22, %rd25;
	@%p3 bra 	$L__BB0_3;
	ld.param.u64 	%rd31, [_Z25validate_multiplier_batchPyPdS0_S0_yy_param_0];
	cvta.to.global.u64 	%rd26, %rd31;
	atom.global.add.u64 	%rd27, [%rd26], 1;
$L__BB0_3:
	ld.param.u64 	%rd32, [_Z25validate_multiplier_batchPyPdS0_S0_yy_param_1];
	cvta.to.global.u64 	%rd3, %rd32;
	ld.global.u64 	%rd34, [%rd3];
$L__BB0_4:
	mov.b64 	%fd8, %rd34;
	add.f64 	%fd9, %fd2, %fd8;
	mov.b64 	%rd28, %fd9;
	atom.relaxed.global.cas.b64 	%rd6, [%rd3], %rd34, %rd28;
	setp.ne.s64 	%p4, %rd34, %rd6;
	mov.u64 	%rd34, %rd6;
	@%p4 bra 	$L__BB0_4;
	ld.global.u64 	%rd35, [%rd1];
$L__BB0_6:
	mov.b64 	%fd10, %rd35;
	add.f64 	%fd11, %fd3, %fd10;
	mov.b64 	%rd29, %fd11;
	atom.relaxed.global.cas.b64 	%rd9, [%rd1], %rd35, %rd29;
	setp.ne.s64 	%p5, %rd35, %rd9;
	mov.u64 	%rd35, %rd9;
	@%p5 bra 	$L__BB0_6;
	ld.param.u64 	%rd33, [_Z25validate_multiplier_batchPyPdS0_S0_yy_param_3];
	cvta.to.global.u64 	%rd10, %rd33;
	ld.global.u64 	%rd36, [%rd10];
	mul.f64 	%fd4, %fd1, %fd1;
$L__BB0_8:
	mov.b64 	%fd12, %rd36;
	add.f64 	%fd13, %fd4, %fd12;
	mov.b64 	%rd30, %fd13;
	atom.relaxed.global.cas.b64 	%rd13, [%rd10], %rd36, %rd30;
	setp.ne.s64 	%p6, %rd36, %rd13;
	mov.u64 	%rd36, %rd13;
	@%p6 bra 	$L__BB0_8;
$L__BB0_9:
	ret;

}


// ===== COMPILED SASS (sm_100) =====

	.target	sm_100

	.elftype	@"ET_EXEC"


//--------------------- .note.nv.tkinfo           --------------------------
	.section	.note.nv.tkinfo,"",@"SHT_NOTE"
	.sectionflags	@"SHF_NOTE_NV_TKINFO"
	.tkinfo
        /*0018*/ 	.word	0x00000002
        /*0030*/ 	.string	""
        /*0030*/ 	.string	"ptxas"
        /*0030*/ 	.string	"Cuda compilation tools, release 13.0, V13.0.88"
        /*0030*/ 	.string	"Build cuda_13.0.r13.0/compiler.36424714_0"
        /*0030*/ 	.string	"-arch sm_100 -m 64 "



//--------------------- .note.nv.cuinfo           --------------------------
	.section	.note.nv.cuinfo,"",@"SHT_NOTE"
	.sectionflags	@"SHF_NOTE_NV_CUINFO"
        /*0018*/ 	.short	0x0002
        /*001a*/ 	.short	0x0064
        /*001c*/ 	.short	0x0082
	.zero		2


//--------------------- .nv.info                  --------------------------
	.section	.nv.info,"",@"SHT_CUDA_INFO"
	.align	4


	//----- nvinfo : EIATTR_REGCOUNT
	.align		4
        /*0000*/ 	.byte	0x04, 0x2f
        /*0002*/ 	.short	(.L_1 - .L_0)
	.align		4
.L_0:
        /*0004*/ 	.word	index@(_Z25validate_multiplier_batchPyPdS0_S0_yy)
        /*0008*/ 	.word	0x00000020


	//----- nvinfo : EIATTR_FRAME_SIZE
	.align		4
.L_1:
        /*000c*/ 	.byte	0x04, 0x11
        /*000e*/ 	.short	(.L_3 - .L_2)
	.align		4
.L_2:
        /*0010*/ 	.word	index@($__internal_0_$__cuda_sm20_div_rn_f64_full)
        /*0014*/ 	.word	0x00000000


	//----- nvinfo : EIATTR_FRAME_SIZE
	.align		4
.L_3:
        /*0018*/ 	.byte	0x04, 0x11
        /*001a*/ 	.short	(.L_5 - .L_4)
	.align		4
.L_4:
        /*001c*/ 	.word	index@(_Z25validate_multiplier_batchPyPdS0_S0_yy)
        /*0020*/ 	.word	0x00000000


	//----- nvinfo : EIATTR_MIN_STACK_SIZE
	.align		4
.L_5:
        /*0024*/ 	.byte	0x04, 0x12
        /*0026*/ 	.short	(.L_7 - .L_6)
	.align		4
.L_6:
        /*0028*/ 	.word	index@(_Z25validate_multiplier_batchPyPdS0_S0_yy)
        /*002c*/ 	.word	0x00000000
.L_7:


//--------------------- .nv.compat                --------------------------
	.section	.nv.compat,"",@"SHT_CUDA_COMPAT_INFO"
	.align	4
        /*0000*/ 	.byte	0x02, 0x09, 0x00, 0x00, 0x02, 0x02, 0x01, 0x00, 0x02, 0x05, 0x05, 0x00, 0x03, 0x07, 0x01, 0x01
        /*0010*/ 	.byte	0x02, 0x03, 0x00, 0x00, 0x02, 0x06, 0x01, 0x00, 0x04, 0x0b, 0x08, 0x00, 0x01, 0x00, 0x00, 0x00
        /*0020*/ 	.byte	0x00, 0x00, 0x00, 0x00


//--------------------- .nv.info._Z25validate_multiplier_batchPyPdS0_S0_yy --------------------------
	.section	.nv.info._Z25validate_multiplier_batchPyPdS0_S0_yy,"",@"SHT_CUDA_INFO"
	.sectionflags	@""
	.align	4


	//----- nvinfo : EIATTR_CUDA_API_VERSION
	.align		4
        /*0000*/ 	.byte	0x04, 0x37
        /*0002*/ 	.short	(.L_9 - .L_8)
.L_8:
        /*0004*/ 	.word	0x00000082


	//----- nvinfo : EIATTR_KPARAM_INFO
	.align		4
.L_9:
        /*0008*/ 	.byte	0x04, 0x17
        /*000a*/ 	.short	(.L_11 - .L_10)
.L_10:
        /*000c*/ 	.word	0x00000000
        /*0010*/ 	.short	0x0005
        /*0012*/ 	.short	0x0028
        /*0014*/ 	.byte	0x00, 0xf0, 0x21, 0x00


	//----- nvinfo : EIATTR_KPARAM_INFO
	.align		4
.L_11:
        /*0018*/ 	.byte	0x04, 0x17
        /*001a*/ 	.short	(.L_13 - .L_12)
.L_12:
        /*001c*/ 	.word	0x00000000
        /*0020*/ 	.short	0x0004
        /*0022*/ 	.short	0x0020
        /*0024*/ 	.byte	0x00, 0xf0, 0x21, 0x00


	//----- nvinfo : EIATTR_KPARAM_INFO
	.align		4
.L_13:
        /*0028*/ 	.byte	0x04, 0x17
        /*002a*/ 	.short	(.L_15 - .L_14)
.L_14:
        /*002c*/ 	.word	0x00000000
        /*0030*/ 	.short	0x0003
        /*0032*/ 	.short	0x0018
        /*0034*/ 	.byte	0x00, 0xf5, 0x21, 0x00


	//----- nvinfo : EIATTR_KPARAM_INFO
	.align		4
.L_15:
        /*0038*/ 	.byte	0x04, 0x17
        /*003a*/ 	.short	(.L_17 - .L_16)
.L_16:
        /*003c*/ 	.word	0x00000000
        /*0040*/ 	.short	0x0002
        /*0042*/ 	.short	0x0010
        /*0044*/ 	.byte	0x00, 0xf5, 0x21, 0x00


	//----- nvinfo : EIATTR_KPARAM_INFO
	.align		4
.L_17:
        /*0048*/ 	.byte	0x04, 0x17
        /*004a*/ 	.short	(.L_19 - .L_18)
.L_18:
        /*004c*/ 	.word	0x00000000
        /*0050*/ 	.short	0x0001
        /*0052*/ 	.short	0x0008
        /*0054*/ 	.byte	0x00, 0xf5, 0x21, 0x00


	//----- nvinfo : EIATTR_KPARAM_INFO
	.align		4
.L_19:
        /*0058*/ 	.byte	0x04, 0x17
        /*005a*/ 	.short	(.L_21 - .L_20)
.L_20:
        /*005c*/ 	.word	0x00000000
        /*0060*/ 	.short	0x0000
        /*0062*/ 	.short	0x0000
        /*0064*/ 	.byte	0x00, 0xf5, 0x21, 0x00


	//----- nvinfo : EIATTR_SPARSE_MMA_MASK
	.align		4
.L_21:
        /*0068*/ 	.byte	0x03, 0x50
        /*006a*/ 	.short	0x0000


	//----- nvinfo : EIATTR_MAXREG_COUNT
	.align		4
        /*006c*/ 	.byte	0x03, 0x1b
        /*006e*/ 	.short	0x00ff


	//----- nvinfo : EIATTR_MERCURY_ISA_VERSION
	.align		4
        /*0070*/ 	.byte	0x03, 0x5f
        /*0072*/ 	.short	0x0101


	//----- nvinfo : EIATTR_INT_WARP_WIDE_INSTR_OFFSETS
	.align		4
        /*0074*/ 	.byte	0x04, 0x31
        /*0076*/ 	.short	(.L_23 - .L_22)


	//   ....[0]....
.L_22:
        /*0078*/ 	.word	0x00001090


	//----- nvinfo : EIATTR_VRC_CTA_INIT_COUNT
	.align		4
.L_23:
        /*007c*/ 	.byte	0x02, 0x4a
	.zero		1
	.zero		1


	//----- nvinfo : EIATTR_EXIT_INSTR_OFFSETS
	.align		4
        /*0080*/ 	.byte	0x04, 0x1c
        /*0082*/ 	.short	(.L_25 - .L_24)


	//   ....[0]....
.L_24:
        /*0084*/ 	.word	0x000000a0


	//   ....[1]....
        /*0088*/ 	.word	0x00001390


	//----- nvinfo : EIATTR_CRS_STACK_SIZE
	.align		4
.L_25:
        /*008c*/ 	.byte	0x04, 0x1e
        /*008e*/ 	.short	(.L_27 - .L_26)
.L_26:
        /*0090*/ 	.word	0x00000000


	//----- nvinfo : EIATTR_CBANK_PARAM_SIZE
	.align		4
.L_27:
        /*0094*/ 	.byte	0x03, 0x19
        /*0096*/ 	.short	0x0030


	//----- nvinfo : EIATTR_PARAM_CBANK
	.align		4
        /*0098*/ 	.byte	0x04, 0x0a
        /*009a*/ 	.short	(.L_29 - .L_28)
	.align		4
.L_28:
        /*009c*/ 	.word	index@(.nv.constant0._Z25validate_multiplier_batchPyPdS0_S0_yy)
        /*00a0*/ 	.short	0x0380
        /*00a2*/ 	.short	0x0030


	//----- nvinfo : EIATTR_SW_WAR
	.align		4
.L_29:
        /*00a4*/ 	.byte	0x04, 0x36
        /*00a6*/ 	.short	(.L_31 - .L_30)
.L_30:
        /*00a8*/ 	.word	0x00000008
.L_31:


//--------------------- .nv.callgraph             --------------------------
	.section	.nv.callgraph,"",@"SHT_CUDA_CALLGRAPH"
	.align	4
	.sectionentsize	8
	.align		4
        /*0000*/ 	.word	0x00000000
	.align		4
        /*0004*/ 	.word	0xffffffff
	.align		4
        /*0008*/ 	.word	0x00000000
	.align		4
        /*000c*/ 	.word	0xfffffffe
	.align		4
        /*0010*/ 	.word	0x00000000
	.align		4
        /*0014*/ 	.word	0xfffffffd
	.align		4
        /*0018*/ 	.word	0x00000000
	.align		4
        /*001c*/ 	.word	0xfffffffc


//--------------------- .text._Z25validate_multiplier_batchPyPdS0_S0_yy --------------------------
	.section	.text._Z25validate_multiplier_batchPyPdS0_S0_yy,"ax",@progbits
	.align	128
        .global         _Z25validate_multiplier_batchPyPdS0_S0_yy
        .type           _Z25validate_multiplier_batchPyPdS0_S0_yy,@function
        .size           _Z25validate_multiplier_batchPyPdS0_S0_yy,(.L_x_15 - _Z25validate_multiplier_batchPyPdS0_S0_yy)
        .other          _Z25validate_multiplier_batchPyPdS0_S0_yy,@"STO_CUDA_ENTRY STV_DEFAULT"
_Z25validate_multiplier_batchPyPdS0_S0_yy:
.text._Z25validate_multiplier_batchPyPdS0_S0_yy:
[----:B------:R-:W-:Y:S01]  /*0000*/  LDC R1, c[0x0][0x37c] ;  /* 0x0000df00ff017b82 */ /* 0x000fe20000000800 */
[----:B------:R-:W0:Y:S01]  /*0010*/  S2R R8, SR_CTAID.X ;  /* 0x0000000000087919 */ /* 0x000e220000002500 */
[----:B------:R-:W0:Y:S01]  /*0020*/  LDCU UR4, c[0x0][0x360] ;  /* 0x00006c00ff0477ac */ /* 0x000e220008000800 */
[----:B------:R-:W0:Y:S01]  /*0030*/  S2R R3, SR_TID.X ;  /* 0x0000000000037919 */ /* 0x000e220000002100 */
[----:B------:R-:W1:Y:S01]  /*0040*/  LDCU.64 UR6, c[0x0][0x3a0] ;  /* 0x00007400ff0677ac */ /* 0x000e620008000a00 */
[----:B0-----:R-:W-:-:S05]  /*0050*/  IMAD R8, R8, UR4, R3 ;  /* 0x0000000408087c24 */ /* 0x001fca000f8e0203 */
[----:B-1----:R-:W-:-:S05]  /*0060*/  IADD3 R8, P0, PT, R8, UR6, RZ ;  /* 0x0000000608087c10 */ /* 0x002fca000ff1e0ff */
[----:B------:R-:W-:Y:S01]  /*0070*/  IMAD.X R7, RZ, RZ, UR7, P0 ;  /* 0x00000007ff077e24 */ /* 0x000fe200080e06ff */
[----:B------:R-:W-:-:S04]  /*0080*/  ISETP.GT.U32.AND P0, PT, R8, -0x1, PT ;  /* 0xffffffff0800780c */ /* 0x000fc80003f04070 */
[----:B------:R-:W-:-:S13]  /*0090*/  ISETP.GT.U32.AND.EX P0, PT, R7, RZ, PT, P0 ;  /* 0x000000ff0700720c */ /* 0x000fda0003f04100 */
[----:B------:R-:W-:Y:S05]  /*00a0*/  @P0 EXIT ;  /* 0x000000000000094d */ /* 0x000fea0003800000 */
[C---:B------:R-:W-:Y:S01]  /*00b0*/  SHF.R.U64 R9, R8.reuse, 0x10, R7 ;  /* 0x0000001008097819 */ /* 0x040fe20000001207 */
[----:B------:R-:W-:Y:S01]  /*00c0*/  BSSY.RECONVERGENT B0, `(.L_x_0) ;  /* 0x00000f4000007945 */ /* 0x000fe20003800200 */
[----:B------:R-:W-:Y:S02]  /*00d0*/  LOP3.LUT R18, R8, 0xffff, RZ, 0xc0, !PT ;  /* 0x0000ffff08127812 */ /* 0x000fe400078ec0ff */
[----:B------:R-:W-:Y:S02]  /*00e0*/  LOP3.LUT R15, R9, 0xf, RZ, 0xc0, !PT ;  /* 0x0000000f090f7812 */ /* 0x000fe400078ec0ff */
[----:B------:R-:W-:Y:S02]  /*00f0*/  SHF.R.U32.HI R20, RZ, 0x1, R18 ;  /* 0x00000001ff147819 */ /* 0x000fe40000011612 */
[----:B------:R-:W-:Y:S02]  /*0100*/  SHF.R.U32.HI R11, RZ, 0x1, R15 ;  /* 0x00000001ff0b7819 */ /* 0x000fe4000001160f */
[----:B------:R-:W-:-:S02]  /*0110*/  LOP3.LUT R20, R20, 0x1, RZ, 0xc0, !PT ;  /* 0x0000000114147812 */ /* 0x000fc400078ec0ff */
[----:B------:R-:W-:Y:S02]  /*0120*/  LOP3.LUT R0, R11, 0x1, R8, 0x80, !PT ;  /* 0x000000010b007812 */ /* 0x000fe400078e8008 */
[----:B------:R-:W-:Y:S02]  /*0130*/  SHF.R.U32.HI R18, RZ, 0x2, R18 ;  /* 0x00000002ff127819 */ /* 0x000fe40000011612 */
[----:B------:R-:W-:Y:S02]  /*0140*/  SHF.R.U32.HI R23, RZ, 0x2, R15 ;  /* 0x00000002ff177819 */ /* 0x000fe4000001160f */
[----:B------:R-:W-:Y:S02]  /*0150*/  LOP3.LUT R3, R0, R20, R9, 0xf8, !PT ;  /* 0x0000001400037212 */ /* 0x000fe400078ef809 */
[----:B------:R-:W-:Y:S02]  /*0160*/  LOP3.LUT R2, R9, 0xf, R8, 0x80, !PT ;  /* 0x0000000f09027812 */ /* 0x000fe400078e8008 */
[----:B------:R-:W-:-:S02]  /*0170*/  LOP3.LUT R18, R18, 0x1, RZ, 0xc0, !PT ;  /* 0x0000000112127812 */ /* 0x000fc400078ec0ff */
[--C-:B------:R-:W-:Y:S02]  /*0180*/  LOP3.LUT R0, R23, 0x1, R8.reuse, 0x80, !PT ;  /* 0x0000000117007812 */ /* 0x100fe400078e8008 */
[----:B------:R-:W-:Y:S02]  /*0190*/  LOP3.LUT R14, R8, 0x8, RZ, 0xc0, !PT ;  /* 0x00000008080e7812 */ /* 0x000fe400078ec0ff */
[----:B------:R-:W-:Y:S02]  /*01a0*/  LOP3.LUT R12, R9, 0x1, R8, 0x80, !PT ;  /* 0x00000001090c7812 */ /* 0x000fe400078e8008 */
[----:B------:R-:W-:Y:S02]  /*01b0*/  SHF.R.U32.HI R5, RZ, 0x1, R2 ;  /* 0x00000001ff057819 */ /* 0x000fe40000011602 */
[----:B------:R-:W-:Y:S01]  /*01c0*/  LOP3.LUT R0, R0, R18, R9, 0xf8, !PT ;  /* 0x0000001200007212 */ /* 0x000fe200078ef809 */
[----:B------:R-:W-:Y:S01]  /*01d0*/  IMAD R12, R3, 0x2, R12 ;  /* 0x00000002030c7824 */ /* 0x000fe200078e020c */
[----:B------:R-:W-:-:S02]  /*01e0*/  SHF.R.U32.HI R14, RZ, 0x3, R14 ;  /* 0x00000003ff0e7819 */ /* 0x000fc4000001160e */
[----:B------:R-:W-:Y:S02]  /*01f0*/  SHF.R.U32.HI R13, RZ, 0x3, R15 ;  /* 0x00000003ff0d7819 */ /* 0x000fe4000001160f */
[----:B------:R-:W-:Y:S02]  /*0200*/  SHF.R.U64 R19, R8, 0x18, R7 ;  /* 0x0000001808137819 */ /* 0x000fe40000001207 */
[----:B------:R-:W-:Y:S02]  /*0210*/  LOP3.LUT R5, R0, 0x1, R5, 0xf8, !PT ;  /* 0x0000000100057812 */ /* 0x000fe400078ef805 */
[----:B------:R-:W-:Y:S02]  /*0220*/  LOP3.LUT R0, R11, R14, RZ, 0xc0, !PT ;  /* 0x0000000e0b007212 */ /* 0x000fe400078ec0ff */
[----:B------:R-:W-:Y:S01]  /*0230*/  LOP3.LUT R4, R13, R18, RZ, 0xc0, !PT ;  /* 0x000000120d047212 */ /* 0x000fe200078ec0ff */
[----:B------:R-:W-:Y:S01]  /*0240*/  IMAD R12, R5, 0x4, R12 ;  /* 0x00000004050c7824 */ /* 0x000fe200078e020c */
[----:B------:R-:W-:-:S02]  /*0250*/  LOP3.LUT R3, R19, 0xf, RZ, 0xc0, !PT ;  /* 0x0000000f13037812 */ /* 0x000fc400078ec0ff */
[----:B------:R-:W-:Y:S02]  /*0260*/  SHF.R.U32.HI R17, RZ, 0x2, R2 ;  /* 0x00000002ff117819 */ /* 0x000fe40000011602 */
[----:B------:R-:W-:Y:S02]  /*0270*/  LOP3.LUT R6, R0, R13, R20, 0xf8, !PT ;  /* 0x0000000d00067212 */ /* 0x000fe400078ef814 */
[----:B------:R-:W-:Y:S02]  /*0280*/  LOP3.LUT R4, R4, R23, R14, 0x78, !PT ;  /* 0x0000001704047212 */ /* 0x000fe400078e780e */
[----:B------:R-:W-:Y:S02]  /*0290*/  SHF.R.U32.HI R2, RZ, 0x3, R2 ;  /* 0x00000003ff027819 */ /* 0x000fe40000011602 */
[----:B------:R-:W-:Y:S02]  /*02a0*/  SHF.R.U32.HI R16, RZ, 0x1, R3 ;  /* 0x00000001ff107819 */ /* 0x000fe40000011603 */
[----:B------:R-:W-:-:S02]  /*02b0*/  LOP3.LUT R0, R13, R20, RZ, 0xc0, !PT ;  /* 0x000000140d007212 */ /* 0x000fc400078ec0ff */
[----:B------:R-:W-:Y:S02]  /*02c0*/  LOP3.LUT R25, R4, R6, R17, 0x78, !PT ;  /* 0x0000000604197212 */ /* 0x000fe400078e7811 */
[----:B------:R-:W-:Y:S02]  /*02d0*/  LOP3.LUT R10, R6, R17, R2, 0x40, !PT ;  /* 0x00000011060a7212 */ /* 0x000fe400078e4002 */
[----:B------:R-:W-:Y:S02]  /*02e0*/  SHF.R.U32.HI R4, RZ, 0x2, R3 ;  /* 0x00000002ff047819 */ /* 0x000fe40000011603 */
[----:B------:R-:W-:Y:S02]  /*02f0*/  LOP3.LUT R21, R16, 0x1, R8, 0x80, !PT ;  /* 0x0000000110157812 */ /* 0x000fe400078e8008 */
[----:B------:R-:W-:Y:S02]  /*0300*/  LOP3.LUT R0, R0, 0x1, R17, 0xf8, !PT ;  /* 0x0000000100007812 */ /* 0x000fe400078ef811 */
[----:B------:R-:W-:-:S02]  /*0310*/  LOP3.LUT R6, R17, R2, RZ, 0xc0, !PT ;  /* 0x0000000211067212 */ /* 0x000fc400078ec0ff */
[----:B------:R-:W-:Y:S02]  /*0320*/  LOP3.LUT R10, R10, R2, R17, 0xf4, !PT ;  /* 0x000000020a0a7212 */ /* 0x000fe400078ef411 */
[--C-:B------:R-:W-:Y:S02]  /*0330*/  LOP3.LUT R24, R4, 0x1, R8.reuse, 0x80, !PT ;  /* 0x0000000104187812 */ /* 0x100fe400078e8008 */
[--C-:B------:R-:W-:Y:S02]  /*0340*/  LOP3.LUT R17, R19, 0x1, R8.reuse, 0x80, !PT ;  /* 0x0000000113117812 */ /* 0x100fe400078e8008 */
[----:B------:R-:W-:Y:S02]  /*0350*/  LOP3.LUT R22, R21, R20, R19, 0xf8, !PT ;  /* 0x0000001415167212 */ /* 0x000fe400078ef813 */
[----:B------:R-:W-:Y:S02]  /*0360*/  LOP3.LUT R2, R19, 0xf, R8, 0x80, !PT ;  /* 0x0000000f13027812 */ /* 0x000fe400078e8008 */
[----:B------:R-:W-:Y:S01]  /*0370*/  LOP3.LUT R21, R0, R11, R14, 0xf8, !PT ;  /* 0x0000000b00157212 */ /* 0x000fe200078ef80e */
[----:B------:R-:W-:Y:S01]  /*0380*/  IMAD R0, R22, 0x2, R17 ;  /* 0x0000000216007824 */ /* 0x000fe200078e0211 */
[----:B------:R-:W-:-:S02]  /*0390*/  LOP3.LUT R27, R24, R18, R19, 0xf8, !PT ;  /* 0x00000012181b7212 */ /* 0x000fc400078ef813 */
[----:B------:R-:W-:Y:S01]  /*03a0*/  SHF.R.U32.HI R24, RZ, 0x1, R2 ;  /* 0x00000001ff187819 */ /* 0x000fe20000011602 */
[----:B------:R-:W-:Y:S01]  /*03b0*/  IMAD R6, R6, 0x8, R21 ;  /* 0x0000000806067824 */ /* 0x000fe200078e0215 */
[-C--:B------:R-:W-:Y:S02]  /*03c0*/  LOP3.LUT R22, R4, R20.reuse, RZ, 0xc0, !PT ;  /* 0x0000001404167212 */ /* 0x080fe400078ec0ff */
[----:B------:R-:W-:Y:S01]  /*03d0*/  LOP3.LUT R21, R23, R20, RZ, 0xc0, !PT ;  /* 0x0000001417157212 */ /* 0x000fe200078ec0ff */
[----:B------:R-:W-:Y:S01]  /*03e0*/  IMAD R25, R25, 0x2, R6 ;  /* 0x0000000219197824 */ /* 0x000fe200078e0206 */
[----:B------:R-:W-:Y:S02]  /*03f0*/  SHF.R.U32.HI R5, RZ, 0x3, R3 ;  /* 0x00000003ff057819 */ /* 0x000fe40000011603 */
[----:B------:R-:W-:Y:S01]  /*0400*/  LOP3.LUT R17, R27, 0x1, R24, 0xf8, !PT ;  /* 0x000000011b117812 */ /* 0x000fe200078ef818 */
[----:B------:R-:W-:Y:S01]  /*0410*/  IMAD R25, R10, 0x4, R25 ;  /* 0x000000040a197824 */ /* 0x000fe200078e0219 */
[----:B------:R-:W-:-:S02]  /*0420*/  LOP3.LUT R27, R22, R14, R19, 0xf8, !PT ;  /* 0x0000000e161b7212 */ /* 0x000fc400078ef813 */
[----:B------:R-:W-:Y:S01]  /*0430*/  LOP3.LUT R21, R21, R14, R9, 0xf8, !PT ;  /* 0x0000000e15157212 */ /* 0x000fe200078ef809 */
[----:B------:R-:W-:Y:S01]  /*0440*/  IMAD R0, R17, 0x4, R0 ;  /* 0x0000000411007824 */ /* 0x000fe200078e0200 */
[--C-:B------:R-:W-:Y:S02]  /*0450*/  LOP3.LUT R22, R13, 0x1, R8.reuse, 0x80, !PT ;  /* 0x000000010d167812 */ /* 0x100fe400078e8008 */
[----:B------:R-:W-:Y:S02]  /*0460*/  LOP3.LUT R24, R5, 0x1, R8, 0x80, !PT ;  /* 0x0000000105187812 */ /* 0x000fe400078e8008 */
[----:B------:R-:W-:Y:S02]  /*0470*/  LOP3.LUT R22, R21, R22, RZ, 0xfc, !PT ;  /* 0x0000001615167212 */ /* 0x000fe400078efcff */
[----:B------:R-:W-:Y:S02]  /*0480*/  LOP3.LUT R21, R27, R24, RZ, 0xfc, !PT ;  /* 0x000000181b157212 */ /* 0x000fe400078efcff */
[----:B------:R-:W-:-:S02]  /*0490*/  LOP3.LUT R17, R16, R14, RZ, 0xc0, !PT ;  /* 0x0000000e10117212 */ /* 0x000fc400078ec0ff */
[----:B------:R-:W-:Y:S02]  /*04a0*/  LOP3.LUT R27, R5, R18, RZ, 0xc0, !PT ;  /* 0x00000012051b7212 */ /* 0x000fe400078ec0ff */
[----:B------:R-:W-:Y:S02]  /*04b0*/  LOP3.LUT R17, R17, R5, R20, 0xf8, !PT ;  /* 0x0000000511117212 */ /* 0x000fe400078ef814 */
[----:B------:R-:W-:Y:S02]  /*04c0*/  LOP3.LUT R26, R27, R4, R14, 0x78, !PT ;  /* 0x000000041b1a7212 */ /* 0x000fe400078e780e */
[--C-:B------:R-:W-:Y:S02]  /*04d0*/  SHF.R.U32.HI R24, RZ, 0x2, R2.reuse ;  /* 0x00000002ff187819 */ /* 0x100fe40000011602 */
[----:B------:R-:W-:Y:S02]  /*04e0*/  SHF.R.U32.HI R27, RZ, 0x3, R2 ;  /* 0x00000003ff1b7819 */ /* 0x000fe40000011602 */
[----:B------:R-:W-:-:S02]  /*04f0*/  LOP3.LUT R2, R26, R17, R24, 0x78, !PT ;  /* 0x000000111a027212 */ /* 0x000fc400078e7818 */
[----:B------:R-:W-:Y:S02]  /*0500*/  LOP3.LUT R17, R17, R24, R27, 0x40, !PT ;  /* 0x0000001811117212 */ /* 0x000fe400078e401b */
[----:B------:R-:W-:Y:S02]  /*0510*/  LOP3.LUT R29, R5, R20, RZ, 0xc0, !PT ;  /* 0x00000014051d7212 */ /* 0x000fe400078ec0ff */
[-CC-:B------:R-:W-:Y:S02]  /*0520*/  LOP3.LUT R17, R17, R27.reuse, R24.reuse, 0xf4, !PT ;  /* 0x0000001b11117212 */ /* 0x180fe400078ef418 */
[----:B------:R-:W-:Y:S02]  /*0530*/  LOP3.LUT R27, R24, R27, RZ, 0xc0, !PT ;  /* 0x0000001b181b7212 */ /* 0x000fe400078ec0ff */
[----:B------:R-:W-:Y:S02]  /*0540*/  LOP3.LUT R24, R29, 0x1, R24, 0xf8, !PT ;  /* 0x000000011d187812 */ /* 0x000fe400078ef818 */
[----:B------:R-:W-:-:S02]  /*0550*/  LOP3.LUT R29, R22, R11, R18, 0xf8, !PT ;  /* 0x0000000b161d7212 */ /* 0x000fc400078ef812 */
[----:B------:R-:W-:Y:S02]  /*0560*/  SHF.R.U64 R22, R8, 0x8, R7 ;  /* 0x0000000808167819 */ /* 0x000fe40000001207 */
[-C--:B------:R-:W-:Y:S01]  /*0570*/  LOP3.LUT R24, R24, R16.reuse, R14, 0xf8, !PT ;  /* 0x0000001018187212 */ /* 0x080fe200078ef80e */
[----:B------:R-:W-:Y:S01]  /*0580*/  IMAD R12, R29, 0x8, R12 ;  /* 0x000000081d0c7824 */ /* 0x000fe200078e020c */
[----:B------:R-:W-:Y:S02]  /*0590*/  LOP3.LUT R14, R22, 0xffff, RZ, 0xc0, !PT ;  /* 0x0000ffff160e7812 */ /* 0x000fe400078ec0ff */
[----:B------:R-:W-:Y:S01]  /*05a0*/  LOP3.LUT R21, R21, R16, R18, 0xf8, !PT ;  /* 0x0000001015157212 */ /* 0x000fe200078ef812 */
[----:B------:R-:W-:Y:S01]  /*05b0*/  IMAD R27, R27, 0x8, R24 ;  /* 0x000000081b1b7824 */ /* 0x000fe200078e0218 */
[--C-:B------:R-:W-:Y:S02]  /*05c0*/  SHF.R.U32.HI R18, RZ, 0x1, R14.reuse ;  /* 0x00000001ff127819 */ /* 0x100fe4000001160e */
[----:B------:R-:W-:Y:S01]  /*05d0*/  SHF.R.U32.HI R24, RZ, 0x2, R14 ;  /* 0x00000002ff187819 */ /* 0x000fe2000001160e */
[----:B------:R-:W-:Y:S01]  /*05e0*/  IMAD R0, R21, 0x8, R0 ;  /* 0x0000000815007824 */ /* 0x000fe200078e0200 */
[----:B------:R-:W-:-:S02]  /*05f0*/  LOP3.LUT R6, R18, 0x1, RZ, 0xc0, !PT ;  /* 0x0000000112067812 */ /* 0x000fc400078ec0ff */
[--C-:B------:R-:W-:Y:S02]  /*0600*/  LOP3.LUT R18, R11, 0x1, R22.reuse, 0x80, !PT ;  /* 0x000000010b127812 */ /* 0x100fe400078e8016 */
[----:B------:R-:W-:Y:S02]  /*0610*/  LOP3.LUT R24, R24, 0x1, RZ, 0xc0, !PT ;  /* 0x0000000118187812 */ /* 0x000fe400078ec0ff */
[--C-:B------:R-:W-:Y:S02]  /*0620*/  LOP3.LUT R20, R23, 0x1, R22.reuse, 0x80, !PT ;  /* 0x0000000117147812 */ /* 0x100fe400078e8016 */
[----:B------:R-:W-:Y:S02]  /*0630*/  LOP3.LUT R14, R9, 0xf, R22, 0x80, !PT ;  /* 0x0000000f090e7812 */ /* 0x000fe400078e8016 */
[--C-:B------:R-:W-:Y:S02]  /*0640*/  LOP3.LUT R29, R18, R6, R9.reuse, 0xf8, !PT ;  /* 0x00000006121d7212 */ /* 0x100fe400078ef809 */
[----:B------:R-:W-:-:S02]  /*0650*/  LOP3.LUT R21, R20, R24, R9, 0xf8, !PT ;  /* 0x0000001814157212 */ /* 0x000fc400078ef809 */
[----:B------:R-:W-:Y:S02]  /*0660*/  LOP3.LUT R18, R9, 0x1, R22, 0x80, !PT ;  /* 0x0000000109127812 */ /* 0x000fe400078e8016 */
[----:B------:R-:W-:Y:S02]  /*0670*/  SHF.R.U32.HI R20, RZ, 0x1, R14 ;  /* 0x00000001ff147819 */ /* 0x000fe4000001160e */
[----:B------:R-:W-:Y:S01]  /*0680*/  LOP3.LUT R26, R13, R24, RZ, 0xc0, !PT ;  /* 0x000000180d1a7212 */ /* 0x000fe200078ec0ff */
[----:B------:R-:W-:Y:S01]  /*0690*/  IMAD R18, R29, 0x2, R18 ;  /* 0x000000021d127824 */ /* 0x000fe200078e0212 */
[----:B------:R-:W-:Y:S02]  /*06a0*/  LOP3.LUT R21, R21, 0x1, R20, 0xf8, !PT ;  /* 0x0000000115157812 */ /* 0x000fe400078ef814 */
[----:B------:R-:W-:Y:S02]  /*06b0*/  LOP3.LUT R10, R9, 0xf0, RZ, 0xc0, !PT ;  /* 0x000000f0090a7812 */ /* 0x000fe400078ec0ff */
[----:B------:R-:W-:Y:S01]  /*06c0*/  SHF.R.U32.HI R7, RZ, 0x10, R7 ;  /* 0x00000010ff077819 */ /* 0x000fe20000011607 */
[----:B------:R-:W-:Y:S01]  /*06d0*/  IMAD R20, R21, 0x4, R18 ;  /* 0x0000000415147824 */ /* 0x000fe200078e0212 */
[----:B------:R-:W-:-:S02]  /*06e0*/  LOP3.LUT R18, R13, 0x1, R22, 0x80, !PT ;  /* 0x000000010d127812 */ /* 0x000fc400078e8016 */
[----:B------:R-:W-:Y:S02]  /*06f0*/  LOP3.LUT R21, R22, 0x8, RZ, 0xc0, !PT ;  /* 0x0000000816157812 */ /* 0x000fe400078ec0ff */
[----:B------:R-:W-:Y:S02]  /*0700*/  LOP3.LUT R18, R18, R23, R6, 0xf8, !PT ;  /* 0x0000001712127212 */ /* 0x000fe400078ef806 */
[----:B------:R-:W-:Y:S02]  /*0710*/  SHF.R.U32.HI R21, RZ, 0x3, R21 ;  /* 0x00000003ff157819 */ /* 0x000fe40000011615 */
[----:B------:R-:W-:Y:S02]  /*0720*/  LOP3.LUT R18, R18, R11, R24, 0xf8, !PT ;  /* 0x0000000b12127212 */ /* 0x000fe400078ef818 */
[----:B------:R-:W-:Y:S02]  /*0730*/  LOP3.LUT R28, R26, R23, R21, 0x78, !PT ;  /* 0x000000171a1c7212 */ /* 0x000fe400078e7815 */
[----:B------:R-:W-:Y:S01]  /*0740*/  LOP3.LUT R29, R18, R21, R9, 0xf8, !PT ;  /* 0x00000015121d7212 */ /* 0x000fe200078ef809 */
[----:B------:R-:W-:Y:S01]  /*0750*/  IMAD R18, R2, 0x2, R27 ;  /* 0x0000000202127824 */ /* 0x000fe200078e021b */
[----:B------:R-:W-:-:S02]  /*0760*/  SHF.R.U32.HI R26, RZ, 0x2, R14 ;  /* 0x00000002ff1a7819 */ /* 0x000fc4000001160e */
[----:B------:R-:W-:Y:S01]  /*0770*/  SHF.R.U32.HI R23, RZ, 0x3, R14 ;  /* 0x00000003ff177819 */ /* 0x000fe2000001160e */
[----:B------:R-:W-:Y:S01]  /*0780*/  IMAD R2, R29, 0x8, R20 ;  /* 0x000000081d027824 */ /* 0x000fe200078e0214 */
[----:B------:R-:W-:Y:S01]  /*0790*/  LOP3.LUT R20, R11, R21, RZ, 0xc0, !PT ;  /* 0x000000150b147212 */ /* 0x000fe200078ec0ff */
[----:B------:R-:W-:Y:S01]  /*07a0*/  IMAD R17, R17, 0x4, R18 ;  /* 0x0000000411117824 */ /* 0x000fe200078e0212 */
[----:B------:R-:W-:Y:S02]  /*07b0*/  LOP3.LUT R18, R8, 0xf0, RZ, 0xc0, !PT ;  /* 0x000000f008127812 */ /* 0x000fe400078ec0ff */
[----:B------:R-:W-:Y:S01]  /*07c0*/  LOP3.LUT R27, R20, R13, R6, 0xf8, !PT ;  /* 0x0000000d141b7212 */ /* 0x000fe200078ef806 */
[----:B------:R-:W-:Y:S01]  /*07d0*/  IMAD.U32 R0, R17, 0x10, R0 ;  /* 0x0000001011007824 */ /* 0x000fe200078e0000 */
[----:B------:R-:W-:Y:S02]  /*07e0*/  SHF.R.U32.HI R10, RZ, 0x4, R10 ;  /* 0x00000004ff0a7819 */ /* 0x000fe4000001160a */
[----:B------:R-:W-:-:S02]  /*07f0*/  LOP3.LUT R20, R28, R27, R26, 0x78, !PT ;  /* 0x0000001b1c147212 */ /* 0x000fc400078e781a */
[----:B------:R-:W-:Y:S02]  /*0800*/  LOP3.LUT R14, R27, R26, R23, 0x40, !PT ;  /* 0x0000001a1b0e7212 */ /* 0x000fe400078e4017 */
[----:B------:R-:W-:Y:S02]  /*0810*/  LOP3.LUT R27, R13, R6, RZ, 0xc0, !PT ;  /* 0x000000060d1b7212 */ /* 0x000fe400078ec0ff */
[-CC-:B------:R-:W-:Y:S02]  /*0820*/  LOP3.LUT R14, R14, R23.reuse, R26.reuse, 0xf4, !PT ;  /* 0x000000170e0e7212 */ /* 0x180fe400078ef41a */
[----:B------:R-:W-:Y:S02]  /*0830*/  LOP3.LUT R13, R26, R23, RZ, 0xc0, !PT ;  /* 0x000000171a0d7212 */ /* 0x000fe400078ec0ff */
[----:B------:R-:W-:Y:S02]  /*0840*/  LOP3.LUT R26, R27, 0x1, R26, 0xf8, !PT ;  /* 0x000000011b1a7812 */ /* 0x000fe400078ef81a */
[----:B------:R-:W-:-:S02]  /*0850*/  SHF.R.U32.HI R18, RZ, 0x4, R18 ;  /* 0x00000004ff127819 */ /* 0x000fc40000011612 */
[----:B------:R-:W-:Y:S02]  /*0860*/  PRMT R10, R10, 0x9910, RZ ;  /* 0x000099100a0a7816 */ /* 0x000fe400000000ff */
[----:B------:R-:W-:Y:S01]  /*0870*/  LOP3.LUT R26, R26, R11, R21, 0xf8, !PT ;  /* 0x0000000b1a1a7212 */ /* 0x000fe200078ef815 */
[----:B------:R-:W-:Y:S01]  /*0880*/  IMAD.U32 R11, R25, 0x10, R12 ;  /* 0x00000010190b7824 */ /* 0x000fe200078e000c */
[----:B------:R-:W-:Y:S01]  /*0890*/  PRMT R23, R18, 0x9910, RZ ;  /* 0x0000991012177816 */ /* 0x000fe200000000ff */
[----:B------:R-:W-:Y:S01]  /*08a0*/  IMAD.MOV.U32 R12, RZ, RZ, R10 ;  /* 0x000000ffff0c7224 */ /* 0x000fe200078e000a */
[----:B------:R-:W-:Y:S01]  /*08b0*/  LOP3.LUT R27, R8, 0xf, RZ, 0xc0, !PT ;  /* 0x0000000f081b7812 */ /* 0x000fe200078ec0ff */
[----:B------:R-:W-:Y:S01]  /*08c0*/  IMAD R13, R13, 0x8, R26 ;  /* 0x000000080d0d7824 */ /* 0x000fe200078e021a */
[----:B------:R-:W-:Y:S01]  /*08d0*/  LOP3.LUT R10, R19, 0xf0, RZ, 0xc0, !PT ;  /* 0x000000f0130a7812 */ /* 0x000fe200078ec0ff */
[----:B------:R-:W-:Y:S01]  /*08e0*/  IMAD R25, R15, R23, RZ ;  /* 0x000000170f197224 */ /* 0x000fe200078e02ff */
[----:B------:R-:W-:Y:S01]  /*08f0*/  LOP3.LUT R28, R5, R6, RZ, 0xc0, !PT ;  /* 0x00000006051c7212 */ /* 0x000fe200078ec0ff */
[----:B------:R-:W-:Y:S01]  /*0900*/  IMAD R18, R27, R12, RZ ;  /* 0x0000000c1b127224 */ /* 0x000fe200078e02ff */
[----:B------:R-:W-:-:S02]  /*0910*/  SHF.R.U32.HI R26, RZ, 0x4, R10 ;  /* 0x00000004ff1a7819 */ /* 0x000fc4000001160a */
[----:B------:R-:W-:Y:S02]  /*0920*/  LOP3.LUT R25, R25, 0xffff, RZ, 0xc0, !PT ;  /* 0x0000ffff19197812 */ /* 0x000fe400078ec0ff */
[----:B------:R-:W-:Y:S02]  /*0930*/  LOP3.LUT R10, R18, 0xffff, RZ, 0xc0, !PT ;  /* 0x0000ffff120a7812 */ /* 0x000fe400078ec0ff */
[----:B------:R-:W-:Y:S02]  /*0940*/  PRMT R18, R26, 0x9910, RZ ;  /* 0x000099101a127816 */ /* 0x000fe400000000ff */
[----:B------:R-:W-:Y:S01]  /*0950*/  LOP3.LUT R11, R11, 0xff, RZ, 0xc0, !PT ;  /* 0x000000ff0b0b7812 */ /* 0x000fe200078ec0ff */
[----:B------:R-:W-:Y:S02]  /*0960*/  IMAD.IADD R10, R10, 0x1, R25 ;  /* 0x000000010a0a7824 */ /* 0x000fe400078e0219 */
[----:B------:R-:W-:Y:S02]  /*0970*/  IMAD R25, R20, 0x2, R13 ;  /* 0x0000000214197824 */ /* 0x000fe400078e020d */
[----:B------:R-:W-:-:S02]  /*0980*/  IMAD R20, R3, R23, RZ ;  /* 0x0000001703147224 */ /* 0x000fc400078e02ff */
[-C--:B------:R-:W-:Y:S02]  /*0990*/  IMAD R27, R27, R18.reuse, RZ ;  /* 0x000000121b1b7224 */ /* 0x080fe400078e02ff */
[----:B------:R-:W-:Y:S01]  /*09a0*/  IMAD R13, R12, R23, RZ ;  /* 0x000000170c0d7224 */ /* 0x000fe200078e02ff */
[----:B------:R-:W-:Y:S01]  /*09b0*/  LOP3.LUT R20, R20, 0xffff, RZ, 0xc0, !PT ;  /* 0x0000ffff14147812 */ /* 0x000fe200078ec0ff */
[----:B------:R-:W-:Y:S01]  /*09c0*/  IMAD R23, R23, R18, RZ ;  /* 0x0000001217177224 */ /* 0x000fe200078e02ff */
[----:B------:R-:W-:Y:S02]  /*09d0*/  LOP3.LUT R27, R27, 0xffff, RZ, 0xc0, !PT ;  /* 0x0000ffff1b1b7812 */ /* 0x000fe400078ec0ff */
[----:B------:R-:W-:Y:S02]  /*09e0*/  LOP3.LUT R29, R13, 0xffff, RZ, 0xc0, !PT ;  /* 0x0000ffff0d1d7812 */ /* 0x000fe400078ec0ff */
[----:B------:R-:W-:Y:S01]  /*09f0*/  LOP3.LUT R26, R23, 0xffff, RZ, 0xc0, !PT ;  /* 0x0000ffff171a7812 */ /* 0x000fe200078ec0ff */
[----:B------:R-:W-:Y:S01]  /*0a00*/  IMAD.IADD R13, R27, 0x1, R20 ;  /* 0x000000011b0d7824 */ /* 0x000fe200078e0214 */
[C---:B------:R-:W-:Y:S01]  /*0a10*/  LOP3.LUT R20, R22.reuse, 0xf0, RZ, 0xc0, !PT ;  /* 0x000000f016147812 */ /* 0x040fe200078ec0ff */
[----:B------:R-:W-:Y:S01]  /*0a20*/  IMAD R10, R29, 0x10, R10 ;  /* 0x000000101d0a7824 */ /* 0x000fe200078e020a */
[----:B------:R-:W-:Y:S01]  /*0a30*/  LOP3.LUT R23, R22, 0xf, RZ, 0xc0, !PT ;  /* 0x0000000f16177812 */ /* 0x000fe200078ec0ff */
[----:B------:R-:W-:Y:S01]  /*0a40*/  IMAD R13, R26, 0x10, R13 ;  /* 0x000000101a0d7824 */ /* 0x000fe200078e020d */
[----:B------:R-:W-:-:S02]  /*0a50*/  SHF.R.U32.HI R20, RZ, 0x4, R20 ;  /* 0x00000004ff147819 */ /* 0x000fc40000011614 */
[----:B------:R-:W-:Y:S02]  /*0a60*/  LOP3.LUT R27, R5, 0x1, R22, 0x80, !PT ;  /* 0x00000001051b7812 */ /* 0x000fe400078e8016 */
[----:B------:R-:W-:Y:S02]  /*0a70*/  PRMT R20, R20, 0x9910, RZ ;  /* 0x0000991014147816 */ /* 0x000fe400000000ff */
[----:B------:R-:W-:-:S03]  /*0a80*/  LOP3.LUT R27, R27, R4, R6, 0xf8, !PT ;  /* 0x000000041b1b7212 */ /* 0x000fc600078ef806 */
[----:B------:R-:W-:Y:S02]  /*0a90*/  IMAD R26, R15, R20, RZ ;  /* 0x000000140f1a7224 */ /* 0x000fe400078e02ff */
[C---:B------:R-:W-:Y:S02]  /*0aa0*/  IMAD R15, R23.reuse, R12, RZ ;  /* 0x0000000c170f7224 */ /* 0x040fe400078e02ff */
[----:B------:R-:W-:Y:S01]  /*0ab0*/  IMAD R12, R12, R20, RZ ;  /* 0x000000140c0c7224 */ /* 0x000fe200078e02ff */
[----:B------:R-:W-:Y:S01]  /*0ac0*/  LOP3.LUT R26, R26, 0xffff, RZ, 0xc0, !PT ;  /* 0x0000ffff1a1a7812 */ /* 0x000fe200078ec0ff */
[----:B------:R-:W-:Y:S01]  /*0ad0*/  IMAD R23, R23, R18, RZ ;  /* 0x0000001217177224 */ /* 0x000fe200078e02ff */
[----:B------:R-:W-:Y:S01]  /*0ae0*/  LOP3.LUT R15, R15, 0xffff, RZ, 0xc0, !PT ;  /* 0x0000ffff0f0f7812 */ /* 0x000fe200078ec0ff */
[----:B------:R-:W-:Y:S01]  /*0af0*/  IMAD R18, R18, R20, RZ ;  /* 0x0000001412127224 */ /* 0x000fe200078e02ff */
[----:B------:R-:W-:Y:S02]  /*0b00*/  LOP3.LUT R12, R12, 0xffff, RZ, 0xc0, !PT ;  /* 0x0000ffff0c0c7812 */ /* 0x000fe400078ec0ff */
[----:B------:R-:W-:Y:S01]  /*0b10*/  LOP3.LUT R23, R23, 0xffff, RZ, 0xc0, !PT ;  /* 0x0000ffff17177812 */ /* 0x000fe200078ec0ff */
[----:B------:R-:W-:Y:S01]  /*0b20*/  IMAD.IADD R15, R15, 0x1, R26 ;  /* 0x000000010f0f7824 */ /* 0x000fe200078e021a */
[----:B------:R-:W-:Y:S01]  /*0b30*/  LOP3.LUT R26, R27, R16, R24, 0xf8, !PT ;  /* 0x000000101b1a7212 */ /* 0x000fe200078ef818 */
[----:B------:R-:W-:-:S02]  /*0b40*/  IMAD.SHL.U32 R18, R18, 0x100, RZ ;  /* 0x0000010012127824 */ /* 0x000fc400078e00ff */
[----:B------:R-:W-:Y:S02]  /*0b50*/  IMAD R12, R12, 0x10, R15 ;  /* 0x000000100c0c7824 */ /* 0x000fe400078e020f */
[----:B------:R-:W-:Y:S01]  /*0b60*/  IMAD R15, R14, 0x4, R25 ;  /* 0x000000040e0f7824 */ /* 0x000fe200078e0219 */
[----:B------:R-:W-:-:S03]  /*0b70*/  LOP3.LUT R14, R16, 0x1, R22, 0x80, !PT ;  /* 0x00000001100e7812 */ /* 0x000fc600078e8016 */
[----:B------:R-:W-:Y:S01]  /*0b80*/  IMAD.U32 R17, R15, 0x10, R2 ;  /* 0x000000100f117824 */ /* 0x000fe200078e0002 */
[----:B------:R-:W-:Y:S01]  /*0b90*/  LOP3.LUT R25, R14, R6, R19, 0xf8, !PT ;  /* 0x000000060e197212 */ /* 0x000fe200078ef813 */
[----:B------:R-:W-:Y:S01]  /*0ba0*/  IMAD.MOV.U32 R2, RZ, RZ, 0x1 ;  /* 0x00000001ff027424 */ /* 0x000fe200078e00ff */
[----:B------:R-:W-:Y:S02]  /*0bb0*/  LOP3.LUT R14, R19, 0x1, R22, 0x80, !PT ;  /* 0x00000001130e7812 */ /* 0x000fe400078e8016 */
[----:B------:R-:W-:-:S03]  /*0bc0*/  LOP3.LUT R17, R17, 0xff, RZ, 0xc0, !PT ;  /* 0x000000ff11117812 */ /* 0x000fc600078ec0ff */
[----:B------:R-:W-:Y:S01]  /*0bd0*/  IMAD R14, R25, 0x2, R14 ;  /* 0x00000002190e7824 */ /* 0x000fe200078e020e */
[--C-:B------:R-:W-:Y:S01]  /*0be0*/  LOP3.LUT R25, R4, 0x1, R22.reuse, 0x80, !PT ;  /* 0x0000000104197812 */ /* 0x100fe200078e8016 */
[----:B------:R-:W-:Y:S01]  /*0bf0*/  IMAD.U32 R12, R12, 0x10, R17 ;  /* 0x000000100c0c7824 */ /* 0x000fe200078e0011 */
[----:B------:R-:W-:Y:S02]  /*0c00*/  LOP3.LUT R22, R19, 0xf, R22, 0x80, !PT ;  /* 0x0000000f13167812 */ /* 0x000fe400078e8016 */
[--C-:B------:R-:W-:Y:S02]  /*0c10*/  LOP3.LUT R25, R25, R24, R19.reuse, 0xf8, !PT ;  /* 0x0000001819197212 */ /* 0x100fe400078ef813 */
[----:B------:R-:W-:Y:S02]  /*0c20*/  LOP3.LUT R19, R26, R21, R19, 0xf8, !PT ;  /* 0x000000151a137212 */ /* 0x000fe400078ef813 */
[----:B------:R-:W-:Y:S02]  /*0c30*/  LOP3.LUT R26, R8, 0xffff, RZ, 0xc0, !PT ;  /* 0x0000ffff081a7812 */ /* 0x000fe400078ec0ff */
[----:B------:R-:W-:-:S03]  /*0c40*/  SHF.R.U32.HI R8, RZ, 0x1, R22 ;  /* 0x00000001ff087819 */ /* 0x000fc60000011616 */
[-C--:B------:R-:W-:Y:S01]  /*0c50*/  IMAD R7, R7, R26.reuse, RZ ;  /* 0x0000001a07077224 */ /* 0x080fe200078e02ff */
[----:B------:R-:W-:Y:S01]  /*0c60*/  LOP3.LUT R25, R25, 0x1, R8, 0xf8, !PT ;  /* 0x0000000119197812 */ /* 0x000fe200078ef808 */
[----:B------:R-:W-:Y:S01]  /*0c70*/  IMAD.WIDE.U32 R8, R9, R26, RZ ;  /* 0x0000001a09087225 */ /* 0x000fe200078e00ff */
[----:B------:R-:W-:-:S03]  /*0c80*/  LOP3.LUT R26, R5, R24, RZ, 0xc0, !PT ;  /* 0x00000018051a7212 */ /* 0x000fc600078ec0ff */
[----:B------:R-:W-:Y:S01]  /*0c90*/  IMAD R14, R25, 0x4, R14 ;  /* 0x00000004190e7824 */ /* 0x000fe200078e020e */
[----:B------:R-:W-:Y:S01]  /*0ca0*/  LOP3.LUT R25, R16, R21, RZ, 0xc0, !PT ;  /* 0x0000001510197212 */ /* 0x000fe200078ec0ff */
[----:B------:R-:W-:Y:S01]  /*0cb0*/  IMAD.IADD R7, R9, 0x1, R7 ;  /* 0x0000000109077824 */ /* 0x000fe200078e0207 */
[----:B------:R-:W-:Y:S01]  /*0cc0*/  LOP3.LUT R26, R26, R4, R21, 0x78, !PT ;  /* 0x000000041a1a7212 */ /* 0x000fe200078e7815 */
[----:B------:R-:W-:Y:S01]  /*0cd0*/  IMAD R14, R19, 0x8, R14 ;  /* 0x00000008130e7824 */ /* 0x000fe200078e020e */
[----:B------:R-:W-:Y:S01]  /*0ce0*/  LOP3.LUT R24, R25, R5, R6, 0xf8, !PT ;  /* 0x0000000519187212 */ /* 0x000fe200078ef806 */
[----:B------:R-:W-:Y:S01]  /*0cf0*/  IMAD.MOV.U32 R6, RZ, RZ, R8 ;  /* 0x000000ffff067224 */ /* 0x000fe200078e0008 */
[--C-:B------:R-:W-:Y:S02]  /*0d00*/  SHF.R.U32.HI R25, RZ, 0x2, R22.reuse ;  /* 0x00000002ff197819 */ /* 0x100fe40000011616 */
[----:B------:R-:W-:Y:S01]  /*0d10*/  SHF.R.U32.HI R22, RZ, 0x3, R22 ;  /* 0x00000003ff167819 */ /* 0x000fe20000011616 */
[----:B------:R-:W0:Y:S01]  /*0d20*/  I2F.F64.U64 R4, R6 ;  /* 0x0000000600047312 */ /* 0x000e220000301800 */
[----:B------:R-:W-:-:S02]  /*0d30*/  LOP3.LUT R28, R28, 0x1, R25, 0xf8, !PT ;  /* 0x000000011c1c7812 */ /* 0x000fc400078ef819 */
[----:B------:R-:W-:Y:S02]  /*0d40*/  LOP3.LUT R27, R25, R22, RZ, 0xc0, !PT ;  /* 0x00000016191b7212 */ /* 0x000fe400078ec0ff */
[----:B------:R-:W-:Y:S01]  /*0d50*/  LOP3.LUT R16, R28, R16, R21, 0xf8, !PT ;  /* 0x000000101c107212 */ /* 0x000fe200078ef815 */
[----:B------:R-:W-:Y:S01]  /*0d60*/  IMAD R21, R3, R20, RZ ;  /* 0x0000001403157224 */ /* 0x000fe200078e02ff */
[--C-:B------:R-:W-:Y:S02]  /*0d70*/  LOP3.LUT R26, R26, R24, R25.reuse, 0x78, !PT ;  /* 0x000000181a1a7212 */ /* 0x100fe400078e7819 */
[----:B------:R-:W-:Y:S01]  /*0d80*/  LOP3.LUT R24, R24, R25, R22, 0x40, !PT ;  /* 0x0000001918187212 */ /* 0x000fe200078e4016 */
[----:B------:R-:W-:Y:S01]  /*0d90*/  IMAD R27, R27, 0x8, R16 ;  /* 0x000000081b1b7824 */ /* 0x000fe200078e0210 */
[----:B------:R-:W-:Y:S02]  /*0da0*/  LOP3.LUT R20, R21, 0xffff, RZ, 0xc0, !PT ;  /* 0x0000ffff15147812 */ /* 0x000fe400078ec0ff */
[----:B------:R-:W-:Y:S01]  /*0db0*/  LOP3.LUT R24, R24, R22, R25, 0xf4, !PT ;  /* 0x0000001618187212 */ /* 0x000fe200078ef419 */
[----:B------:R-:W-:Y:S01]  /*0dc0*/  IMAD R27, R26, 0x2, R27 ;  /* 0x000000021a1b7824 */ /* 0x000fe200078e021b */
[----:B0-----:R-:W0:Y:S01]  /*0dd0*/  MUFU.RCP64H R3, R5 ;  /* 0x0000000500037308 */ /* 0x001e220000001800 */
[----:B------:R-:W-:Y:S01]  /*0de0*/  LOP3.LUT R21, R18, 0xffff, RZ, 0xc0, !PT ;  /* 0x0000ffff12157812 */ /* 0x000fe200078ec0ff */
[----:B------:R-:W-:Y:S01]  /*0df0*/  IMAD.IADD R16, R23, 0x1, R20 ;  /* 0x0000000117107824 */ /* 0x000fe200078e0214 */
[----:B------:R-:W-:Y:S01]  /*0e00*/  LOP3.LUT R18, R0, 0xff, RZ, 0xc0, !PT ;  /* 0x000000ff00127812 */ /* 0x000fe200078ec0ff */
[----:B------:R-:W-:Y:S01]  /*0e10*/  IMAD R19, R24, 0x4, R27 ;  /* 0x0000000418137824 */ /* 0x000fe200078e021b */
[----:B------:R-:W-:Y:S01]  /*0e20*/  ISETP.NE.U32.AND P0, PT, R8, RZ, PT ;  /* 0x000000ff0800720c */ /* 0x000fe20003f05070 */
[----:B------:R-:W-:-:S02]  /*0e30*/  IMAD R16, R16, 0x10, R21 ;  /* 0x0000001010107824 */ /* 0x000fc400078e0215 */
[----:B------:R-:W-:Y:S01]  /*0e40*/  IMAD.U32 R19, R19, 0x10, R14 ;  /* 0x0000001013137824 */ /* 0x000fe200078e000e */
[----:B------:R-:W-:Y:S01]  /*0e50*/  ISETP.NE.AND.EX P0, PT, R7, RZ, PT, P0 ;  /* 0x000000ff0700720c */ /* 0x000fe20003f05300 */
[----:B------:R-:W-:Y:S02]  /*0e60*/  IMAD.U32 R0, R10, 0x10, R11 ;  /* 0x000000100a007824 */ /* 0x000fe400078e000b */
[----:B------:R-:W-:Y:S01]  /*0e70*/  IMAD.U32 R13, R13, 0x10, R18 ;  /* 0x000000100d0d7824 */ /* 0x000fe200078e0012 */
[----:B------:R-:W-:-:S03]  /*0e80*/  LOP3.LUT R19, R19, 0xff, RZ, 0xc0, !PT ;  /* 0x000000ff13137812 */ /* 0x000fc600078ec0ff */
[----:B------:R-:W-:Y:S01]  /*0e90*/  IMAD.IADD R12, R13, 0x1, R12 ;  /* 0x000000010d0c7824 */ /* 0x000fe200078e020c */
[----:B0-----:R-:W-:Y:S01]  /*0ea0*/  DFMA R14, -R4, R2, 1 ;  /* 0x3ff00000040e742b */ /* 0x001fe20000000102 */
[----:B------:R-:W-:-:S07]  /*0eb0*/  IMAD.IADD R19, R19, 0x1, R16 ;  /* 0x0000000113137824 */ /* 0x000fce00078e0210 */
[----:B------:R-:W-:Y:S01]  /*0ec0*/  DFMA R10, R14, R14, R14 ;  /* 0x0000000e0e0a722b */ /* 0x000fe2000000000e */
[----:B------:R-:W-:-:S04]  /*0ed0*/  IMAD R15, R19, 0x10000, R0 ;  /* 0x00010000130f7824 */ /* 0x000fc800078e0200 */
[----:B------:R-:W-:-:S03]  /*0ee0*/  IMAD R15, R12, 0x100, R15 ;  /* 0x000001000c0f7824 */ /* 0x000fc600078e020f */
[----:B------:R-:W-:Y:S02]  /*0ef0*/  DFMA R2, R2, R10, R2 ;  /* 0x0000000a0202722b */ /* 0x000fe40000000002 */
[----:B------:R-:W0:Y:S06]  /*0f00*/  I2F.F64.U32 R10, R15 ;  /* 0x0000000f000a7312 */ /* 0x000e2c0000201800 */
[----:B------:R-:W-:-:S08]  /*0f10*/  DFMA R12, -R4, R2, 1 ;  /* 0x3ff00000040c742b */ /* 0x000fd00000000102 */
[----:B------:R-:W-:Y:S02]  /*0f20*/  DFMA R2, R2, R12, R2 ;  /* 0x0000000c0202722b */ /* 0x000fe40000000002 */
[----:B0-----:R-:W-:-:S08]  /*0f30*/  DADD R10, R10, -R4 ;  /* 0x000000000a0a7229 */ /* 0x001fd00000000804 */
[----:B------:R-:W-:-:S08]  /*0f40*/  DMUL R12, |R10|, R2 ;  /* 0x000000020a0c7228 */ /* 0x000fd00000000200 */
[----:B------:R-:W-:-:S08]  /*0f50*/  DFMA R16, -R4, R12, |R10| ;  /* 0x0000000c0410722b */ /* 0x000fd0000000050a */
[----:B------:R-:W-:Y:S02]  /*0f60*/  DFMA R2, R2, R16, R12 ;  /* 0x000000100202722b */ /* 0x000fe4000000000c */
[----:B------:R-:W-:-:S08]  /*0f70*/  DADD R12, -RZ, |R10| ;  /* 0x00000000ff0c7229 */ /* 0x000fd0000000050a */
[----:B------:R-:W-:Y:S02]  /*0f80*/  FFMA R0, RZ, R5, R3 ;  /* 0x00000005ff007223 */ /* 0x000fe40000000003 */
[----:B------:R-:W-:-:S03]  /*0f90*/  FSETP.GEU.AND P2, PT, |R13|, 6.5827683646048100446e-37, PT ;  /* 0x036000000d00780b */ /* 0x000fc60003f4e200 */
[----:B------:R-:W-:-:S13]  /*0fa0*/  FSETP.GT.AND P1, PT, |R0|, 1.469367938527859385e-39, PT ;  /* 0x001000000000780b */ /* 0x000fda0003f24200 */
[----:B------:R-:W-:Y:S05]  /*0fb0*/  @P1 BRA P2, `(.L_x_1) ;  /* 0x0000000000101947 */ /* 0x000fea0001000000 */
[----:B------:R-:W-:-:S07]  /*0fc0*/  MOV R0, 0xfe0 ;  /* 0x00000fe000007802 */ /* 0x000fce0000000f00 */
[----:B------:R-:W-:Y:S05]  /*0fd0*/  CALL.REL.NOINC `($__internal_0_$__cuda_sm20_div_rn_f64_full) ;  /* 0x0000000000f07944 */ /* 0x000fea0003c00000 */
[----:B------:R-:W-:Y:S02]  /*0fe0*/  IMAD.MOV.U32 R2, RZ, RZ, R20 ;  /* 0x000000ffff027224 */ /* 0x000fe400078e0014 */
[----:B------:R-:W-:-:S07]  /*0ff0*/  IMAD.MOV.U32 R3, RZ, RZ, R21 ;  /* 0x000000ffff037224 */ /* 0x000fce00078e0015 */
.L_x_1:
[----:B------:R-:W-:Y:S05]  /*1000*/  BSYNC.RECONVERGENT B0 ;  /* 0x0000000000007941 */ /* 0x000fea0003800200 */
.L_x_0:
[----:B------:R-:W0:Y:S01]  /*1010*/  LDC.64 R12, c[0x0][0x388] ;  /* 0x0000e200ff0c7b82 */ /* 0x000e220000000a00 */
[----:B------:R-:W-:Y:S01]  /*1020*/  ISETP.NE.U32.AND P1, PT, R8, R15, PT ;  /* 0x0000000f0800720c */ /* 0x000fe20003f25070 */
[----:B------:R-:W1:Y:S01]  /*1030*/  LDCU.64 UR8, c[0x0][0x358] ;  /* 0x00006b00ff0877ac */ /* 0x000e620008000a00 */
[----:B------:R-:W-:Y:S02]  /*1040*/  BSSY.RECONVERGENT B0, `(.L_x_2) ;  /* 0x0000010000007945 */ /* 0x000fe40003800200 */
[----:B------:R-:W-:-:S13]  /*1050*/  ISETP.NE.AND.EX P1, PT, R7, RZ, PT, P1 ;  /* 0x000000ff0700720c */ /* 0x000fda0003f25310 */
[----:B------:R-:W-:Y:S05]  /*1060*/  @P1 BRA `(.L_x_3) ;  /* 0x0000000000341947 */ /* 0x000fea0003800000 */
[----:B------:R-:W2:Y:S01]  /*1070*/  S2R R0, SR_LANEID ;  /* 0x0000000000007919 */ /* 0x000ea20000000000 */
[----:B------:R-:W1:Y:S01]  /*1080*/  LDC.64 R4, c[0x0][0x380] ;  /* 0x0000e000ff047b82 */ /* 0x000e620000000a00 */
[----:B------:R-:W-:Y:S02]  /*1090*/  VOTEU.ANY UR4, UPT, PT ;  /* 0x0000000000047886 */ /* 0x000fe400038e0100 */
[----:B------:R-:W-:Y:S02]  /*10a0*/  UPOPC UR6, UR4 ;  /* 0x00000004000672bf */ /* 0x000fe40008000000 */
[----:B------:R-:W-:Y:S02]  /*10b0*/  UFLO.U32 UR5, UR4 ;  /* 0x00000004000572bd */ /* 0x000fe400080e0000 */
[----:B------:R-:W-:Y:S01]  /*10c0*/  UIMAD.WIDE.U32 UR6, UR6, 0x1, URZ ;  /* 0x00000001060678a5 */ /* 0x000fe2000f8e00ff */
[----:B------:R-:W-:-:S03]  /*10d0*/  UMOV UR4, URZ ;  /* 0x000000ff00047c82 */ /* 0x000fc60008000000 */
[----:B------:R-:W-:Y:S02]  /*10e0*/  UIADD3 UR4, UPT, UPT, UR7, UR4, URZ ;  /* 0x0000000407047290 */ /* 0x000fe4000fffe0ff */
[----:B------:R-:W-:Y:S02]  /*10f0*/  IMAD.U32 R7, RZ, RZ, UR7 ;  /* 0x00000007ff077e24 */ /* 0x000fe4000f8e00ff */
[----:B------:R-:W-:Y:S02]  /*1100*/  IMAD.U32 R6, RZ, RZ, UR6 ;  /* 0x00000006ff067e24 */ /* 0x000fe4000f8e00ff */
[----:B------:R-:W-:Y:S01]  /*1110*/  IMAD.U32 R7, RZ, RZ, UR4 ;  /* 0x00000004ff077e24 */ /* 0x000fe2000f8e00ff */
[----:B--2---:R-:W-:-:S13]  /*1120*/  ISETP.EQ.U32.AND P1, PT, R0, UR5, PT ;  /* 0x0000000500007c0c */ /* 0x004fda000bf22070 */
[----:B-1----:R2:W-:Y:S02]  /*1130*/  @P1 REDG.E.ADD.64.STRONG.GPU desc[UR8][R4.64], R6 ;  /* 0x000000060400198e */ /* 0x0025e4000c12e508 */
.L_x_3:
[----:B-1----:R-:W-:Y:S05]  /*1140*/  BSYNC.RECONVERGENT B0 ;  /* 0x0000000000007941 */ /* 0x002fea0003800200 */
.L_x_2:
[----:B0-2---:R0:W5:Y:S01]  /*1150*/  LDG.E.64 R4, desc[UR8][R12.64] ;  /* 0x000000080c047981 */ /* 0x005162000c1e1b00 */
[----:B------:R-:W-:Y:S01]  /*1160*/  BSSY B0, `(.L_x_4) ;  /* 0x000000b000007945 */ /* 0x000fe20003800000 */
[----:B------:R-:W-:Y:S02]  /*1170*/  FSEL R8, R2, RZ, P0 ;  /* 0x000000ff02087208 */ /* 0x000fe40000000000 */
[----:B------:R-:W-:-:S07]  /*1180*/  FSEL R9, R3, RZ, P0 ;  /* 0x000000ff03097208 */ /* 0x000fce0000000000 */
.L_x_5:
[----:B-----5:R-:W-:Y:S01]  /*1190*/  DADD R6, |R10|, R4 ;  /* 0x000000000a067229 */ /* 0x020fe20000000204 */
[----:B------:R-:W-:Y:S09]  /*11a0*/  YIELD ;  /* 0x0000000000007946 */ /* 0x000ff20003800000 */
[----:B------:R-:W2:Y:S02]  /*11b0*/  ATOMG.E.CAS.64.STRONG.GPU PT, R6, [R12], R4, R6 ;  /* 0x000000040c0673a9 */ /* 0x000ea400001ee506 */
[----:B--2---:R-:W-:Y:S01]  /*11c0*/  ISETP.NE.U32.AND P0, PT, R4, R6, PT ;  /* 0x000000060400720c */ /* 0x004fe20003f05070 */
[----:B------:R-:W-:-:S03]  /*11d0*/  IMAD.MOV.U32 R4, RZ, RZ, R6 ;  /* 0x000000ffff047224 */ /* 0x000fc600078e0006 */
[----:B------:R-:W-:Y:S01]  /*11e0*/  ISETP.NE.AND.EX P0, PT, R5, R7, PT, P0 ;  /* 0x000000070500720c */ /* 0x000fe20003f05300 */
[----:B------:R-:W-:-:S12]  /*11f0*/  IMAD.MOV.U32 R5, RZ, RZ, R7 ;  /* 0x000000ffff057224 */ /* 0x000fd800078e0007 */
[----:B------:R-:W-:Y:S05]  /*1200*/  @P0 BRA `(.L_x_5) ;  /* 0xfffffffc00e00947 */ /* 0x000fea000383ffff */
[----:B------:R-:W-:Y:S05]  /*1210*/  BSYNC B0 ;  /* 0x0000000000007941 */ /* 0x000fea0003800000 */
.L_x_4:
[----:B------:R-:W1:Y:S02]  /*1220*/  LDC.64 R2, c[0x0][0x390] ;  /* 0x0000e400ff027b82 */ /* 0x000e640000000a00 */
[----:B-1----:R1:W5:Y:S01]  /*1230*/  LDG.E.64 R4, desc[UR8][R2.64] ;  /* 0x0000000802047981 */ /* 0x002362000c1e1b00 */
[----:B------:R-:W-:Y:S01]  /*1240*/  BSSY B0, `(.L_x_6) ;  /* 0x0000009000007945 */ /* 0x000fe20003800000 */
.L_x_7:
[----:B-----5:R-:W-:Y:S01]  /*1250*/  DADD R6, R4, R8 ;  /* 0x0000000004067229 */ /* 0x020fe20000000008 */
        /* <DEDUP_REMOVED lines=8> */
.L_x_6:
[----:B-1----:R-:W1:Y:S02]  /*12e0*/  LDC.64 R2, c[0x0][0x398] ;  /* 0x0000e600ff027b82 */ /* 0x002e640000000a00 */
[----:B-1----:R1:W5:Y:S01]  /*12f0*/  LDG.E.64 R4, desc[UR8][R2.64] ;  /* 0x0000000802047981 */ /* 0x002362000c1e1b00 */
[----:B------:R-:W-:-:S11]  /*1300*/  DMUL R10, R10, R10 ;  /* 0x0000000a0a0a7228 */ /* 0x000fd60000000000 */
.L_x_8:
        /* <DEDUP_REMOVED lines=8> */
[----:B------:R-:W-:Y:S05]  /*1390*/  EXIT ;  /* 0x000000000000794d */ /* 0x000fea0003800000 */
        .weak           $__internal_0_$__cuda_sm20_div_rn_f64_full
        .type           $__internal_0_$__cuda_sm20_div_rn_f64_full,@function
        .size           $__internal_0_$__cuda_sm20_div_rn_f64_full,(.L_x_15 - $__internal_0_$__cuda_sm20_div_rn_f64_full)
$__internal_0_$__cuda_sm20_div_rn_f64_full:
[C---:B------:R-:W-:Y:S01]  /*13a0*/  FSETP.GEU.AND P1, PT, |R5|.reuse, 1.469367938527859385e-39, PT ;  /* 0x001000000500780b */ /* 0x040fe20003f2e200 */
[----:B------:R-:W-:Y:S01]  /*13b0*/  IMAD.MOV.U32 R20, RZ, RZ, 0x1 ;  /* 0x00000001ff147424 */ /* 0x000fe200078e00ff */
[----:B------:R-:W-:Y:S01]  /*13c0*/  LOP3.LUT R2, R5, 0x800fffff, RZ, 0xc0, !PT ;  /* 0x800fffff05027812 */ /* 0x000fe200078ec0ff */
[----:B------:R-:W-:Y:S01]  /*13d0*/  IMAD.MOV.U32 R18, RZ, RZ, 0x1ca00000 ;  /* 0x1ca00000ff127424 */ /* 0x000fe200078e00ff */
[C---:B------:R-:W-:Y:S01]  /*13e0*/  FSETP.GEU.AND P3, PT, |R13|.reuse, 1.469367938527859385e-39, PT ;  /* 0x001000000d00780b */ /* 0x040fe20003f6e200 */
[----:B------:R-:W-:Y:S01]  /*13f0*/  BSSY.RECONVERGENT B1, `(.L_x_9) ;  /* 0x0000052000017945 */ /* 0x000fe20003800200 */
[----:B------:R-:W-:Y:S01]  /*1400*/  LOP3.LUT R3, R2, 0x3ff00000, RZ, 0xfc, !PT ;  /* 0x3ff0000002037812 */ /* 0x000fe200078efcff */
[----:B------:R-:W-:Y:S01]  /*1410*/  IMAD.MOV.U32 R2, RZ, RZ, R4 ;  /* 0x000000ffff027224 */ /* 0x000fe200078e0004 */
[----:B------:R-:W-:Y:S02]  /*1420*/  LOP3.LUT R14, R13, 0x7ff00000, RZ, 0xc0, !PT ;  /* 0x7ff000000d0e7812 */ /* 0x000fe400078ec0ff */
[----:B------:R-:W-:-:S03]  /*1430*/  LOP3.LUT R19, R5, 0x7ff00000, RZ, 0xc0, !PT ;  /* 0x7ff0000005137812 */ /* 0x000fc600078ec0ff */
[----:B------:R-:W-:Y:S01]  /*1440*/  @!P1 DMUL R2, R4, 8.98846567431157953865e+307 ;  /* 0x7fe0000004029828 */ /* 0x000fe20000000000 */
[C---:B------:R-:W-:Y:S01]  /*1450*/  ISETP.GE.U32.AND P2, PT, R14.reuse, R19, PT ;  /* 0x000000130e00720c */ /* 0x040fe20003f46070 */
[----:B------:R-:W-:Y:S02]  /*1460*/  IMAD.MOV.U32 R26, RZ, RZ, R14 ;  /* 0x000000ffff1a7224 */ /* 0x000fe400078e000e */
[----:B------:R-:W-:Y:S02]  /*1470*/  @!P3 LOP3.LUT R23, R5, 0x7ff00000, RZ, 0xc0, !PT ;  /* 0x7ff000000517b812 */ /* 0x000fe400078ec0ff */
[----:B------:R-:W0:Y:S02]  /*1480*/  MUFU.RCP64H R21, R3 ;  /* 0x0000000300157308 */ /* 0x000e240000001800 */
[----:B------:R-:W-:Y:S02]  /*1490*/  @!P3 ISETP.GE.U32.AND P4, PT, R14, R23, PT ;  /* 0x000000170e00b20c */ /* 0x000fe40003f86070 */
[----:B------:R-:W-:-:S02]  /*14a0*/  @!P1 LOP3.LUT R19, R3, 0x7ff00000, RZ, 0xc0, !PT ;  /* 0x7ff0000003139812 */ /* 0x000fc400078ec0ff */
[----:B------:R-:W-:-:S04]  /*14b0*/  @!P3 SEL R23, R18, 0x63400000, !P4 ;  /* 0x634000001217b807 */ /* 0x000fc80006000000 */
[----:B------:R-:W-:-:S04]  /*14c0*/  @!P3 LOP3.LUT R24, R23, 0x80000000, R13, 0xf8, !PT ;  /* 0x800000001718b812 */ /* 0x000fc800078ef80d */
[----:B------:R-:W-:Y:S01]  /*14d0*/  @!P3 LOP3.LUT R25, R24, 0x100000, RZ, 0xfc, !PT ;  /* 0x001000001819b812 */ /* 0x000fe200078efcff */
[----:B------:R-:W-:Y:S01]  /*14e0*/  @!P3 IMAD.MOV.U32 R24, RZ, RZ, RZ ;  /* 0x000000ffff18b224 */ /* 0x000fe200078e00ff */
[----:B0-----:R-:W-:-:S08]  /*14f0*/  DFMA R16, R20, -R2, 1 ;  /* 0x3ff000001410742b */ /* 0x001fd00000000802 */
[----:B------:R-:W-:-:S08]  /*1500*/  DFMA R16, R16, R16, R16 ;  /* 0x000000101010722b */ /* 0x000fd00000000010 */
[----:B------:R-:W-:Y:S01]  /*1510*/  DFMA R20, R20, R16, R20 ;  /* 0x000000101414722b */ /* 0x000fe20000000014 */
[----:B------:R-:W-:Y:S01]  /*1520*/  SEL R17, R18, 0x63400000, !P2 ;  /* 0x6340000012117807 */ /* 0x000fe20005000000 */
[----:B------:R-:W-:-:S03]  /*1530*/  IMAD.MOV.U32 R16, RZ, RZ, R12 ;  /* 0x000000ffff107224 */ /* 0x000fc600078e000c */
[----:B------:R-:W-:-:S03]  /*1540*/  LOP3.LUT R17, R17, 0x800fffff, R13, 0xf8, !PT ;  /* 0x800fffff11117812 */ /* 0x000fc600078ef80d */
[----:B------:R-:W-:-:S03]  /*1550*/  DFMA R22, R20, -R2, 1 ;  /* 0x3ff000001416742b */ /* 0x000fc60000000802 */
[----:B------:R-:W-:-:S05]  /*1560*/  @!P3 DFMA R16, R16, 2, -R24 ;  /* 0x400000001010b82b */ /* 0x000fca0000000818 */
[----:B------:R-:W-:-:S05]  /*1570*/  DFMA R22, R20, R22, R20 ;  /* 0x000000161416722b */ /* 0x000fca0000000014 */
[----:B------:R-:W-:-:S03]  /*1580*/  @!P3 LOP3.LUT R26, R17, 0x7ff00000, RZ, 0xc0, !PT ;  /* 0x7ff00000111ab812 */ /* 0x000fc600078ec0ff */
[----:B------:R-:W-:Y:S02]  /*1590*/  DMUL R20, R22, R16 ;  /* 0x0000001016147228 */ /* 0x000fe40000000000 */
[----:B------:R-:W-:-:S05]  /*15a0*/  VIADD R27, R26, 0xffffffff ;  /* 0xffffffff1a1b7836 */ /* 0x000fca0000000000 */
[----:B------:R-:W-:Y:S01]  /*15b0*/  ISETP.GT.U32.AND P1, PT, R27, 0x7feffffe, PT ;  /* 0x7feffffe1b00780c */ /* 0x000fe20003f24070 */
[----:B------:R-:W-:Y:S01]  /*15c0*/  VIADD R27, R19, 0xffffffff ;  /* 0xffffffff131b7836 */ /* 0x000fe20000000000 */
[----:B------:R-:W-:-:S04]  /*15d0*/  DFMA R24, R20, -R2, R16 ;  /* 0x800000021418722b */ /* 0x000fc80000000010 */
[----:B------:R-:W-:-:S04]  /*15e0*/  ISETP.GT.U32.OR P1, PT, R27, 0x7feffffe, P1 ;  /* 0x7feffffe1b00780c */ /* 0x000fc80000f24470 */
[----:B------:R-:W-:-:S09]  /*15f0*/  DFMA R24, R22, R24, R20 ;  /* 0x000000181618722b */ /* 0x000fd20000000014 */
[----:B------:R-:W-:Y:S05]  /*1600*/  @P1 BRA `(.L_x_10) ;  /* 0x00000000006c1947 */ /* 0x000fea0003800000 */
[----:B------:R-:W-:-:S04]  /*1610*/  LOP3.LUT R13, R5, 0x7ff00000, RZ, 0xc0, !PT ;  /* 0x7ff00000050d7812 */ /* 0x000fc800078ec0ff */
[CC--:B------:R-:W-:Y:S02]  /*1620*/  VIADDMNMX R12, R14.reuse, -R13.reuse, 0xb9600000, !PT ;  /* 0xb96000000e0c7446 */ /* 0x0c0fe4000780090d */
[----:B------:R-:W-:Y:S02]  /*1630*/  ISETP.GE.U32.AND P1, PT, R14, R13, PT ;  /* 0x0000000d0e00720c */ /* 0x000fe40003f26070 */
[----:B------:R-:W-:Y:S02]  /*1640*/  VIMNMX R12, PT, PT, R12, 0x46a00000, PT ;  /* 0x46a000000c0c7848 */ /* 0x000fe40003fe0100 */
[----:B------:R-:W-:Y:S01]  /*1650*/  SEL R13, R18, 0x63400000, !P1 ;  /* 0x63400000120d7807 */ /* 0x000fe20004800000 */
[----:B------:R-:W-:-:S04]  /*1660*/  IMAD.MOV.U32 R18, RZ, RZ, RZ ;  /* 0x000000ffff127224 */ /* 0x000fc800078e00ff */
[----:B------:R-:W-:-:S04]  /*1670*/  IMAD.IADD R12, R12, 0x1, -R13 ;  /* 0x000000010c0c7824 */ /* 0x000fc800078e0a0d */
[----:B------:R-:W-:-:S06]  /*1680*/  VIADD R19, R12, 0x7fe00000 ;  /* 0x7fe000000c137836 */ /* 0x000fcc0000000000 */
[----:B------:R-:W-:-:S10]  /*1690*/  DMUL R20, R24, R18 ;  /* 0x0000001218147228 */ /* 0x000fd40000000000 */
[----:B------:R-:W-:-:S13]  /*16a0*/  FSETP.GTU.AND P1, PT, |R21|, 1.469367938527859385e-39, PT ;  /* 0x001000001500780b */ /* 0x000fda0003f2c200 */
[----:B------:R-:W-:Y:S05]  /*16b0*/  @P1 BRA `(.L_x_11) ;  /* 0x0000000000941947 */ /* 0x000fea0003800000 */
[----:B------:R-:W-:Y:S01]  /*16c0*/  DFMA R2, R24, -R2, R16 ;  /* 0x800000021802722b */ /* 0x000fe20000000010 */
[----:B------:R-:W-:-:S09]  /*16d0*/  IMAD.MOV.U32 R18, RZ, RZ, RZ ;  /* 0x000000ffff127224 */ /* 0x000fd200078e00ff */
[C---:B------:R-:W-:Y:S02]  /*16e0*/  FSETP.NEU.AND P1, PT, R3.reuse, RZ, PT ;  /* 0x000000ff0300720b */ /* 0x040fe40003f2d000 */
[----:B------:R-:W-:-:S04]  /*16f0*/  LOP3.LUT R5, R3, 0x80000000, R5, 0x48, !PT ;  /* 0x8000000003057812 */ /* 0x000fc800078e4805 */
[----:B------:R-:W-:-:S07]  /*1700*/  LOP3.LUT R19, R5, R19, RZ, 0xfc, !PT ;  /* 0x0000001305137212 */ /* 0x000fce00078efcff */
[----:B------:R-:W-:Y:S05]  /*1710*/  @!P1 BRA `(.L_x_11) ;  /* 0x00000000007c9947 */ /* 0x000fea0003800000 */
[----:B------:R-:W-:Y:S01]  /*1720*/  IMAD.MOV R3, RZ, RZ, -R12 ;  /* 0x000000ffff037224 */ /* 0x000fe200078e0a0c */
[----:B------:R-:W-:Y:S01]  /*1730*/  DMUL.RP R18, R24, R18 ;  /* 0x0000001218127228 */ /* 0x000fe20000008000 */
[----:B------:R-:W-:-:S06]  /*1740*/  IMAD.MOV.U32 R2, RZ, RZ, RZ ;  /* 0x000000ffff027224 */ /* 0x000fcc00078e00ff */
[----:B------:R-:W-:-:S03]  /*1750*/  DFMA R2, R20, -R2, R24 ;  /* 0x800000021402722b */ /* 0x000fc60000000018 */
[----:B------:R-:W-:-:S03]  /*1760*/  LOP3.LUT R5, R19, R5, RZ, 0x3c, !PT ;  /* 0x0000000513057212 */ /* 0x000fc600078e3cff */
[----:B------:R-:W-:-:S04]  /*1770*/  IADD3 R2, PT, PT, -R12, -0x43300000, RZ ;  /* 0xbcd000000c027810 */ /* 0x000fc80007ffe1ff */
[----:B------:R-:W-:-:S04]  /*1780*/  FSETP.NEU.AND P1, PT, |R3|, R2, PT ;  /* 0x000000020300720b */ /* 0x000fc80003f2d200 */
[----:B------:R-:W-:Y:S02]  /*1790*/  FSEL R20, R18, R20, !P1 ;  /* 0x0000001412147208 */ /* 0x000fe40004800000 */
[----:B------:R-:W-:Y:S01]  /*17a0*/  FSEL R21, R5, R21, !P1 ;  /* 0x0000001505157208 */ /* 0x000fe20004800000 */
[----:B------:R-:W-:Y:S06]  /*17b0*/  BRA `(.L_x_11) ;  /* 0x0000000000547947 */ /* 0x000fec0003800000 */
.L_x_10:
[----:B------:R-:W-:-:S14]  /*17c0*/  DSETP.NAN.AND P1, PT, R12, R12, PT ;  /* 0x0000000c0c00722a */ /* 0x000fdc0003f28000 */
[----:B------:R-:W-:Y:S05]  /*17d0*/  @P1 BRA `(.L_x_12) ;  /* 0x0000000000441947 */ /* 0x000fea0003800000 */
[----:B------:R-:W-:-:S14]  /*17e0*/  DSETP.NAN.AND P1, PT, R4, R4, PT ;  /* 0x000000040400722a */ /* 0x000fdc0003f28000 */
[----:B------:R-:W-:Y:S05]  /*17f0*/  @P1 BRA `(.L_x_13) ;  /* 0x0000000000301947 */ /* 0x000fea0003800000 */
[----:B------:R-:W-:Y:S01]  /*1800*/  ISETP.NE.AND P1, PT, R26, R19, PT ;  /* 0x000000131a00720c */ /* 0x000fe20003f25270 */
[----:B------:R-:W-:Y:S02]  /*1810*/  IMAD.MOV.U32 R20, RZ, RZ, 0x0 ;  /* 0x00000000ff147424 */ /* 0x000fe400078e00ff */
[----:B------:R-:W-:-:S10]  /*1820*/  IMAD.MOV.U32 R21, RZ, RZ, -0x80000 ;  /* 0xfff80000ff157424 */ /* 0x000fd400078e00ff */
[----:B------:R-:W-:Y:S05]  /*1830*/  @!P1 BRA `(.L_x_11) ;  /* 0x0000000000349947 */ /* 0x000fea0003800000 */
[----:B------:R-:W-:Y:S02]  /*1840*/  ISETP.NE.AND P1, PT, R26, 0x7ff00000, PT ;  /* 0x7ff000001a00780c */ /* 0x000fe40003f25270 */
[----:B------:R-:W-:Y:S02]  /*1850*/  LOP3.LUT R21, R13, 0x80000000, R5, 0x48, !PT ;  /* 0x800000000d157812 */ /* 0x000fe400078e4805 */
[----:B------:R-:W-:-:S13]  /*1860*/  ISETP.EQ.OR P1, PT, R19, RZ, !P1 ;  /* 0x000000ff1300720c */ /* 0x000fda0004f22670 */
[----:B------:R-:W-:Y:S01]  /*1870*/  @P1 LOP3.LUT R2, R21, 0x7ff00000, RZ, 0xfc, !PT ;  /* 0x7ff0000015021812 */ /* 0x000fe200078efcff */
[----:B------:R-:W-:Y:S02]  /*1880*/  @!P1 IMAD.MOV.U32 R20, RZ, RZ, RZ ;  /* 0x000000ffff149224 */ /* 0x000fe400078e00ff */
[----:B------:R-:W-:Y:S02]  /*1890*/  @P1 IMAD.MOV.U32 R20, RZ, RZ, RZ ;  /* 0x000000ffff141224 */ /* 0x000fe400078e00ff */
[----:B------:R-:W-:Y:S01]  /*18a0*/  @P1 IMAD.MOV.U32 R21, RZ, RZ, R2 ;  /* 0x000000ffff151224 */ /* 0x000fe200078e0002 */
[----:B------:R-:W-:Y:S06]  /*18b0*/  BRA `(.L_x_11) ;  /* 0x0000000000147947 */ /* 0x000fec0003800000 */
.L_x_13:
[----:B------:R-:W-:Y:S01]  /*18c0*/  LOP3.LUT R21, R5, 0x80000, RZ, 0xfc, !PT ;  /* 0x0008000005157812 */ /* 0x000fe200078efcff */
[----:B------:R-:W-:Y:S01]  /*18d0*/  IMAD.MOV.U32 R20, RZ, RZ, R4 ;  /* 0x000000ffff147224 */ /* 0x000fe200078e0004 */
[----:B------:R-:W-:Y:S06]  /*18e0*/  BRA `(.L_x_11) ;  /* 0x0000000000087947 */ /* 0x000fec0003800000 */
.L_x_12:
[----:B------:R-:W-:Y:S01]  /*18f0*/  LOP3.LUT R21, R13, 0x80000, RZ, 0xfc, !PT ;  /* 0x000800000d157812 */ /* 0x000fe200078efcff */
[----:B------:R-:W-:-:S07]  /*1900*/  IMAD.MOV.U32 R20, RZ, RZ, R12 ;  /* 0x000000ffff147224 */ /* 0x000fce00078e000c */
.L_x_11:
[----:B------:R-:W-:Y:S05]  /*1910*/  BSYNC.RECONVERGENT B1 ;  /* 0x0000000000017941 */ /* 0x000fea0003800200 */
.L_x_9:
[----:B------:R-:W-:Y:S02]  /*1920*/  IMAD.MOV.U32 R2, RZ, RZ, R0 ;  /* 0x000000ffff027224 */ /* 0x000fe400078e0000 */
[----:B------:R-:W-:-:S04]  /*1930*/  IMAD.MOV.U32 R3, RZ, RZ, 0x0 ;  /* 0x00000000ff037424 */ /* 0x000fc800078e00ff */
[----:B------:R-:W-:Y:S05]  /*1940*/  RET.REL.NODEC R2 `(_Z25validate_multiplier_batchPyPdS0_S0_yy) ;  /* 0xffffffe402ac7950 */ /* 0x000fea0003c3ffff */
.L_x_14:
[----:B------:R-:W-:-:S00]  /*1950*/  BRA `(.L_x_14) ;  /* 0xfffffffc00fc7947 */ /* 0x000fc0000383ffff */
[----:B------:R-:W-:-:S00]  /*1960*/  NOP ;  /* 0x0000000000007918 */ /* 0x000fc00000000000 */
        /* <DEDUP_REMOVED lines=9> */
.L_x_15:


//--------------------- .nv.shared.reserved.0     --------------------------
	.section	.nv.shared.reserved.0,"aw",@nobits
	.weak		__nv_reservedSMEM_offset_0_alias
	.size		__nv_reservedSMEM_offset_0_alias, 0, 64
	.other		__nv_reservedSMEM_offset_0_alias,@"STO_CUDA_RESERVED_SHARED STV_DEFAULT"
__nv_reservedSMEM_offset_0_alias:
	.zero		0
	.zero		64


//--------------------- .nv.constant0._Z25validate_multiplier_batchPyPdS0_S0_yy --------------------------
	.section	.nv.constant0._Z25validate_multiplier_batchPyPdS0_S0_yy,"a",@progbits
	.sectionflags	@""
	.align	4
.nv.constant0._Z25validate_multiplier_batchPyPdS0_S0_yy:
	.zero		944


//--------------------- SYMBOLS --------------------------

	.type		.nv.reservedSmem.offset0,@object
	.size		.nv.reservedSmem.offset0,0x4
